//
// Generated by NVIDIA NVVM Compiler
//
// Compiler Build ID: CL-36424714
// Cuda compilation tools, release 13.0, V13.0.88
// Based on NVVM 20.0.0
//

.version 9.0
.target sm_100
.address_size 64

	// .globl	_Z18init_random_matrixPiiiy
.global .align 4 .b8 precalc_xorwow_matrix[102400];
.global .align 4 .b8 precalc_xorwow_offset_matrix[102400];
.global .align 4 .b8 mrg32k3aM1[2304];
.global .align 4 .b8 mrg32k3aM2[2304];
.global .align 4 .b8 mrg32k3aM1SubSeq[2016];
.global .align 4 .b8 mrg32k3aM2SubSeq[2016];
.global .align 4 .b8 mrg32k3aM1Seq[2304];
.global .align 4 .b8 mrg32k3aM2Seq[2304];
.const .align 8 .b8 __cr_lgamma_table[72];

.visible .entry _Z18init_random_matrixPiiiy(
	.param .u64 .ptr .align 1 _Z18init_random_matrixPiiiy_param_0,
	.param .u32 _Z18init_random_matrixPiiiy_param_1,
	.param .u32 _Z18init_random_matrixPiiiy_param_2,
	.param .u64 _Z18init_random_matrixPiiiy_param_3
)
{
	.local .align 8 .b8 	__local_depot0[48];
	.reg .b64 	%SP;
	.reg .b64 	%SPL;
	.reg .pred 	%p<66>;
	.reg .b32 	%r<1214>;
	.reg .b64 	%rd<28>;

	mov.u64 	%SPL, __local_depot0;
	ld.param.u64 	%rd10, [_Z18init_random_matrixPiiiy_param_0];
	ld.param.u32 	%r543, [_Z18init_random_matrixPiiiy_param_1];
	ld.param.u32 	%r542, [_Z18init_random_matrixPiiiy_param_2];
	ld.param.u64 	%rd11, [_Z18init_random_matrixPiiiy_param_3];
	mov.u32 	%r545, %ctaid.x;
	mov.u32 	%r546, %ntid.x;
	mov.u32 	%r547, %tid.x;
	mad.lo.s32 	%r1, %r545, %r546, %r547;
	mov.u32 	%r548, %ctaid.y;
	mov.u32 	%r549, %ntid.y;
	mov.u32 	%r550, %tid.y;
	mad.lo.s32 	%r551, %r548, %r549, %r550;
	setp.ge.s32 	%p1, %r1, %r542;
	setp.ge.s32 	%p2, %r551, %r543;
	or.pred  	%p3, %p1, %p2;
	@%p3 bra 	$L__BB0_117;
	add.u64 	%rd1, %SPL, 0;
	mad.lo.s32 	%r552, %r542, %r551, %r1;
	cvt.s64.s32 	%rd2, %r552;
	cvt.u32.u64 	%r553, %rd11;
	xor.b32  	%r554, %r553, -1429050551;
	mul.lo.s32 	%r555, %r554, 1099087573;
	{ .reg .b32 tmp; mov.b64 {tmp, %r556}, %rd11; }
	xor.b32  	%r557, %r556, -136515619;
	mul.lo.s32 	%r558, %r557, -1703105765;
	add.s32 	%r559, %r555, %r558;
	add.s32 	%r3, %r559, 6615241;
	add.s32 	%r950, %r555, 123456789;
	st.local.v2.u32 	[%rd1], {%r3, %r950};
	xor.b32  	%r560, %r555, 362436069;
	add.s32 	%r561, %r558, 521288629;
	st.local.v2.u32 	[%rd1+8], {%r560, %r561};
	xor.b32  	%r562, %r558, 88675123;
	add.s32 	%r946, %r555, 5783321;
	st.local.v2.u32 	[%rd1+16], {%r562, %r946};
	setp.eq.s32 	%p4, %r552, 0;
	@%p4 bra 	$L__BB0_116;
	mov.b32 	%r933, 0;
	mov.u64 	%rd27, %rd2;
$L__BB0_3:
	mov.u64 	%rd3, %rd27;
	and.b64  	%rd4, %rd3, 3;
	setp.eq.s64 	%p5, %rd4, 0;
	@%p5 bra 	$L__BB0_115;
	mul.wide.u32 	%rd13, %r933, 3200;
	mov.u64 	%rd14, precalc_xorwow_matrix;
	add.s64 	%rd5, %rd14, %rd13;
	mov.b32 	%r946, 0;
	mov.u32 	%r947, %r946;
	mov.u32 	%r948, %r946;
	mov.u32 	%r949, %r946;
	mov.u32 	%r950, %r946;
	mov.u32 	%r939, %r946;
$L__BB0_5:
	mul.wide.u32 	%rd15, %r939, 4;
	add.s64 	%rd16, %rd1, %rd15;
	ld.local.u32 	%r15, [%rd16+4];
	shl.b32 	%r16, %r939, 5;
	mov.b32 	%r945, 0;
$L__BB0_6:
	.pragma "nounroll";
	shr.u32 	%r566, %r15, %r945;
	and.b32  	%r567, %r566, 1;
	setp.eq.b32 	%p6, %r567, 1;
	not.pred 	%p7, %p6;
	add.s32 	%r568, %r16, %r945;
	mul.lo.s32 	%r569, %r568, 5;
	mul.wide.u32 	%rd17, %r569, 4;
	add.s64 	%rd6, %rd5, %rd17;
	@%p7 bra 	$L__BB0_8;
	ld.global.u32 	%r570, [%rd6];
	xor.b32  	%r950, %r950, %r570;
	ld.global.u32 	%r571, [%rd6+4];
	xor.b32  	%r949, %r949, %r571;
	ld.global.u32 	%r572, [%rd6+8];
	xor.b32  	%r948, %r948, %r572;
	ld.global.u32 	%r573, [%rd6+12];
	xor.b32  	%r947, %r947, %r573;
	ld.global.u32 	%r574, [%rd6+16];
	xor.b32  	%r946, %r946, %r574;
$L__BB0_8:
	and.b32  	%r576, %r566, 2;
	setp.eq.s32 	%p8, %r576, 0;
	@%p8 bra 	$L__BB0_10;
	ld.global.u32 	%r577, [%rd6+20];
	xor.b32  	%r950, %r950, %r577;
	ld.global.u32 	%r578, [%rd6+24];
	xor.b32  	%r949, %r949, %r578;
	ld.global.u32 	%r579, [%rd6+28];
	xor.b32  	%r948, %r948, %r579;
	ld.global.u32 	%r580, [%rd6+32];
	xor.b32  	%r947, %r947, %r580;
	ld.global.u32 	%r581, [%rd6+36];
	xor.b32  	%r946, %r946, %r581;
$L__BB0_10:
	and.b32  	%r583, %r566, 4;
	setp.eq.s32 	%p9, %r583, 0;
	@%p9 bra 	$L__BB0_12;
	ld.global.u32 	%r584, [%rd6+40];
	xor.b32  	%r950, %r950, %r584;
	ld.global.u32 	%r585, [%rd6+44];
	xor.b32  	%r949, %r949, %r585;
	ld.global.u32 	%r586, [%rd6+48];
	xor.b32  	%r948, %r948, %r586;
	ld.global.u32 	%r587, [%rd6+52];
	xor.b32  	%r947, %r947, %r587;
	ld.global.u32 	%r588, [%rd6+56];
	xor.b32  	%r946, %r946, %r588;
$L__BB0_12:
	and.b32  	%r590, %r566, 8;
	setp.eq.s32 	%p10, %r590, 0;
	@%p10 bra 	$L__BB0_14;
	ld.global.u32 	%r591, [%rd6+60];
	xor.b32  	%r950, %r950, %r591;
	ld.global.u32 	%r592, [%rd6+64];
	xor.b32  	%r949, %r949, %r592;
	ld.global.u32 	%r593, [%rd6+68];
	xor.b32  	%r948, %r948, %r593;
	ld.global.u32 	%r594, [%rd6+72];
	xor.b32  	%r947, %r947, %r594;
	ld.global.u32 	%r595, [%rd6+76];
	xor.b32  	%r946, %r946, %r595;
$L__BB0_14:
	and.b32  	%r597, %r566, 16;
	setp.eq.s32 	%p11, %r597, 0;
	@%p11 bra 	$L__BB0_16;
	ld.global.u32 	%r598, [%rd6+80];
	xor.b32  	%r950, %r950, %r598;
	ld.global.u32 	%r599, [%rd6+84];
	xor.b32  	%r949, %r949, %r599;
	ld.global.u32 	%r600, [%rd6+88];
	xor.b32  	%r948, %r948, %r600;
	ld.global.u32 	%r601, [%rd6+92];
	xor.b32  	%r947, %r947, %r601;
	ld.global.u32 	%r602, [%rd6+96];
	xor.b32  	%r946, %r946, %r602;
$L__BB0_16:
	and.b32  	%r604, %r566, 32;
	setp.eq.s32 	%p12, %r604, 0;
	@%p12 bra 	$L__BB0_18;
	ld.global.u32 	%r605, [%rd6+100];
	xor.b32  	%r950, %r950, %r605;
	ld.global.u32 	%r606, [%rd6+104];
	xor.b32  	%r949, %r949, %r606;
	ld.global.u32 	%r607, [%rd6+108];
	xor.b32  	%r948, %r948, %r607;
	ld.global.u32 	%r608, [%rd6+112];
	xor.b32  	%r947, %r947, %r608;
	ld.global.u32 	%r609, [%rd6+116];
	xor.b32  	%r946, %r946, %r609;
$L__BB0_18:
	and.b32  	%r611, %r566, 64;
	setp.eq.s32 	%p13, %r611, 0;
	@%p13 bra 	$L__BB0_20;
	ld.global.u32 	%r612, [%rd6+120];
	xor.b32  	%r950, %r950, %r612;
	ld.global.u32 	%r613, [%rd6+124];
	xor.b32  	%r949, %r949, %r613;
	ld.global.u32 	%r614, [%rd6+128];
	xor.b32  	%r948, %r948, %r614;
	ld.global.u32 	%r615, [%rd6+132];
	xor.b32  	%r947, %r947, %r615;
	ld.global.u32 	%r616, [%rd6+136];
	xor.b32  	%r946, %r946, %r616;
$L__BB0_20:
	and.b32  	%r618, %r566, 128;
	setp.eq.s32 	%p14, %r618, 0;
	@%p14 bra 	$L__BB0_22;
	ld.global.u32 	%r619, [%rd6+140];
	xor.b32  	%r950, %r950, %r619;
	ld.global.u32 	%r620, [%rd6+144];
	xor.b32  	%r949, %r949, %r620;
	ld.global.u32 	%r621, [%rd6+148];
	xor.b32  	%r948, %r948, %r621;
	ld.global.u32 	%r622, [%rd6+152];
	xor.b32  	%r947, %r947, %r622;
	ld.global.u32 	%r623, [%rd6+156];
	xor.b32  	%r946, %r946, %r623;
$L__BB0_22:
	and.b32  	%r625, %r566, 256;
	setp.eq.s32 	%p15, %r625, 0;
	@%p15 bra 	$L__BB0_24;
	ld.global.u32 	%r626, [%rd6+160];
	xor.b32  	%r950, %r950, %r626;
	ld.global.u32 	%r627, [%rd6+164];
	xor.b32  	%r949, %r949, %r627;
	ld.global.u32 	%r628, [%rd6+168];
	xor.b32  	%r948, %r948, %r628;
	ld.global.u32 	%r629, [%rd6+172];
	xor.b32  	%r947, %r947, %r629;
	ld.global.u32 	%r630, [%rd6+176];
	xor.b32  	%r946, %r946, %r630;
$L__BB0_24:
	and.b32  	%r632, %r566, 512;
	setp.eq.s32 	%p16, %r632, 0;
	@%p16 bra 	$L__BB0_26;
	ld.global.u32 	%r633, [%rd6+180];
	xor.b32  	%r950, %r950, %r633;
	ld.global.u32 	%r634, [%rd6+184];
	xor.b32  	%r949, %r949, %r634;
	ld.global.u32 	%r635, [%rd6+188];
	xor.b32  	%r948, %r948, %r635;
	ld.global.u32 	%r636, [%rd6+192];
	xor.b32  	%r947, %r947, %r636;
	ld.global.u32 	%r637, [%rd6+196];
	xor.b32  	%r946, %r946, %r637;
$L__BB0_26:
	and.b32  	%r639, %r566, 1024;
	setp.eq.s32 	%p17, %r639, 0;
	@%p17 bra 	$L__BB0_28;
	ld.global.u32 	%r640, [%rd6+200];
	xor.b32  	%r950, %r950, %r640;
	ld.global.u32 	%r641, [%rd6+204];
	xor.b32  	%r949, %r949, %r641;
	ld.global.u32 	%r642, [%rd6+208];
	xor.b32  	%r948, %r948, %r642;
	ld.global.u32 	%r643, [%rd6+212];
	xor.b32  	%r947, %r947, %r643;
	ld.global.u32 	%r644, [%rd6+216];
	xor.b32  	%r946, %r946, %r644;
$L__BB0_28:
	and.b32  	%r646, %r566, 2048;
	setp.eq.s32 	%p18, %r646, 0;
	@%p18 bra 	$L__BB0_30;
	ld.global.u32 	%r647, [%rd6+220];
	xor.b32  	%r950, %r950, %r647;
	ld.global.u32 	%r648, [%rd6+224];
	xor.b32  	%r949, %r949, %r648;
	ld.global.u32 	%r649, [%rd6+228];
	xor.b32  	%r948, %r948, %r649;
	ld.global.u32 	%r650, [%rd6+232];
	xor.b32  	%r947, %r947, %r650;
	ld.global.u32 	%r651, [%rd6+236];
	xor.b32  	%r946, %r946, %r651;
$L__BB0_30:
	and.b32  	%r653, %r566, 4096;
	setp.eq.s32 	%p19, %r653, 0;
	@%p19 bra 	$L__BB0_32;
	ld.global.u32 	%r654, [%rd6+240];
	xor.b32  	%r950, %r950, %r654;
	ld.global.u32 	%r655, [%rd6+244];
	xor.b32  	%r949, %r949, %r655;
	ld.global.u32 	%r656, [%rd6+248];
	xor.b32  	%r948, %r948, %r656;
	ld.global.u32 	%r657, [%rd6+252];
	xor.b32  	%r947, %r947, %r657;
	ld.global.u32 	%r658, [%rd6+256];
	xor.b32  	%r946, %r946, %r658;
$L__BB0_32:
	and.b32  	%r660, %r566, 8192;
	setp.eq.s32 	%p20, %r660, 0;
	@%p20 bra 	$L__BB0_34;
	ld.global.u32 	%r661, [%rd6+260];
	xor.b32  	%r950, %r950, %r661;
	ld.global.u32 	%r662, [%rd6+264];
	xor.b32  	%r949, %r949, %r662;
	ld.global.u32 	%r663, [%rd6+268];
	xor.b32  	%r948, %r948, %r663;
	ld.global.u32 	%r664, [%rd6+272];
	xor.b32  	%r947, %r947, %r664;
	ld.global.u32 	%r665, [%rd6+276];
	xor.b32  	%r946, %r946, %r665;
$L__BB0_34:
	and.b32  	%r667, %r566, 16384;
	setp.eq.s32 	%p21, %r667, 0;
	@%p21 bra 	$L__BB0_36;
	ld.global.u32 	%r668, [%rd6+280];
	xor.b32  	%r950, %r950, %r668;
	ld.global.u32 	%r669, [%rd6+284];
	xor.b32  	%r949, %r949, %r669;
	ld.global.u32 	%r670, [%rd6+288];
	xor.b32  	%r948, %r948, %r670;
	ld.global.u32 	%r671, [%rd6+292];
	xor.b32  	%r947, %r947, %r671;
	ld.global.u32 	%r672, [%rd6+296];
	xor.b32  	%r946, %r946, %r672;
$L__BB0_36:
	and.b32  	%r674, %r566, 32768;
	setp.eq.s32 	%p22, %r674, 0;
	@%p22 bra 	$L__BB0_38;
	ld.global.u32 	%r675, [%rd6+300];
	xor.b32  	%r950, %r950, %r675;
	ld.global.u32 	%r676, [%rd6+304];
	xor.b32  	%r949, %r949, %r676;
	ld.global.u32 	%r677, [%rd6+308];
	xor.b32  	%r948, %r948, %r677;
	ld.global.u32 	%r678, [%rd6+312];
	xor.b32  	%r947, %r947, %r678;
	ld.global.u32 	%r679, [%rd6+316];
	xor.b32  	%r946, %r946, %r679;
$L__BB0_38:
	add.s32 	%r945, %r945, 16;
	setp.ne.s32 	%p23, %r945, 32;
	@%p23 bra 	$L__BB0_6;
	mad.lo.s32 	%r680, %r939, -31, %r16;
	add.s32 	%r939, %r680, 1;
	setp.ne.s32 	%p24, %r939, 5;
	@%p24 bra 	$L__BB0_5;
	st.local.u32 	[%rd1+4], %r950;
	st.local.v2.u32 	[%rd1+8], {%r949, %r948};
	st.local.v2.u32 	[%rd1+16], {%r947, %r946};
	setp.eq.s64 	%p25, %rd4, 1;
	@%p25 bra 	$L__BB0_115;
	mov.b32 	%r946, 0;
	mov.u32 	%r1039, %r946;
	mov.u32 	%r1040, %r946;
	mov.u32 	%r1041, %r946;
	mov.u32 	%r950, %r946;
	mov.u32 	%r1031, %r946;
$L__BB0_42:
	mul.wide.u32 	%rd18, %r1031, 4;
	add.s64 	%rd19, %rd1, %rd18;
	ld.local.u32 	%r191, [%rd19+4];
	shl.b32 	%r192, %r1031, 5;
	mov.b32 	%r1037, 0;
$L__BB0_43:
	.pragma "nounroll";
	shr.u32 	%r683, %r191, %r1037;
	and.b32  	%r684, %r683, 1;
	setp.eq.b32 	%p26, %r684, 1;
	not.pred 	%p27, %p26;
	add.s32 	%r685, %r192, %r1037;
	mul.lo.s32 	%r686, %r685, 5;
	mul.wide.u32 	%rd20, %r686, 4;
	add.s64 	%rd7, %rd5, %rd20;
	@%p27 bra 	$L__BB0_45;
	ld.global.u32 	%r687, [%rd7];
	xor.b32  	%r950, %r950, %r687;
	ld.global.u32 	%r688, [%rd7+4];
	xor.b32  	%r1041, %r1041, %r688;
	ld.global.u32 	%r689, [%rd7+8];
	xor.b32  	%r1040, %r1040, %r689;
	ld.global.u32 	%r690, [%rd7+12];
	xor.b32  	%r1039, %r1039, %r690;
	ld.global.u32 	%r691, [%rd7+16];
	xor.b32  	%r946, %r946, %r691;
$L__BB0_45:
	and.b32  	%r693, %r683, 2;
	setp.eq.s32 	%p28, %r693, 0;
	@%p28 bra 	$L__BB0_47;
	ld.global.u32 	%r694, [%rd7+20];
	xor.b32  	%r950, %r950, %r694;
	ld.global.u32 	%r695, [%rd7+24];
	xor.b32  	%r1041, %r1041, %r695;
	ld.global.u32 	%r696, [%rd7+28];
	xor.b32  	%r1040, %r1040, %r696;
	ld.global.u32 	%r697, [%rd7+32];
	xor.b32  	%r1039, %r1039, %r697;
	ld.global.u32 	%r698, [%rd7+36];
	xor.b32  	%r946, %r946, %r698;
$L__BB0_47:
	and.b32  	%r700, %r683, 4;
	setp.eq.s32 	%p29, %r700, 0;
	@%p29 bra 	$L__BB0_49;
	ld.global.u32 	%r701, [%rd7+40];
	xor.b32  	%r950, %r950, %r701;
	ld.global.u32 	%r702, [%rd7+44];
	xor.b32  	%r1041, %r1041, %r702;
	ld.global.u32 	%r703, [%rd7+48];
	xor.b32  	%r1040, %r1040, %r703;
	ld.global.u32 	%r704, [%rd7+52];
	xor.b32  	%r1039, %r1039, %r704;
	ld.global.u32 	%r705, [%rd7+56];
	xor.b32  	%r946, %r946, %r705;
$L__BB0_49:
	and.b32  	%r707, %r683, 8;
	setp.eq.s32 	%p30, %r707, 0;
	@%p30 bra 	$L__BB0_51;
	ld.global.u32 	%r708, [%rd7+60];
	xor.b32  	%r950, %r950, %r708;
	ld.global.u32 	%r709, [%rd7+64];
	xor.b32  	%r1041, %r1041, %r709;
	ld.global.u32 	%r710, [%rd7+68];
	xor.b32  	%r1040, %r1040, %r710;
	ld.global.u32 	%r711, [%rd7+72];
	xor.b32  	%r1039, %r1039, %r711;
	ld.global.u32 	%r712, [%rd7+76];
	xor.b32  	%r946, %r946, %r712;
$L__BB0_51:
	and.b32  	%r714, %r683, 16;
	setp.eq.s32 	%p31, %r714, 0;
	@%p31 bra 	$L__BB0_53;
	ld.global.u32 	%r715, [%rd7+80];
	xor.b32  	%r950, %r950, %r715;
	ld.global.u32 	%r716, [%rd7+84];
	xor.b32  	%r1041, %r1041, %r716;
	ld.global.u32 	%r717, [%rd7+88];
	xor.b32  	%r1040, %r1040, %r717;
	ld.global.u32 	%r718, [%rd7+92];
	xor.b32  	%r1039, %r1039, %r718;
	ld.global.u32 	%r719, [%rd7+96];
	xor.b32  	%r946, %r946, %r719;
$L__BB0_53:
	and.b32  	%r721, %r683, 32;
	setp.eq.s32 	%p32, %r721, 0;
	@%p32 bra 	$L__BB0_55;
	ld.global.u32 	%r722, [%rd7+100];
	xor.b32  	%r950, %r950, %r722;
	ld.global.u32 	%r723, [%rd7+104];
	xor.b32  	%r1041, %r1041, %r723;
	ld.global.u32 	%r724, [%rd7+108];
	xor.b32  	%r1040, %r1040, %r724;
	ld.global.u32 	%r725, [%rd7+112];
	xor.b32  	%r1039, %r1039, %r725;
	ld.global.u32 	%r726, [%rd7+116];
	xor.b32  	%r946, %r946, %r726;
$L__BB0_55:
	and.b32  	%r728, %r683, 64;
	setp.eq.s32 	%p33, %r728, 0;
	@%p33 bra 	$L__BB0_57;
	ld.global.u32 	%r729, [%rd7+120];
	xor.b32  	%r950, %r950, %r729;
	ld.global.u32 	%r730, [%rd7+124];
	xor.b32  	%r1041, %r1041, %r730;
	ld.global.u32 	%r731, [%rd7+128];
	xor.b32  	%r1040, %r1040, %r731;
	ld.global.u32 	%r732, [%rd7+132];
	xor.b32  	%r1039, %r1039, %r732;
	ld.global.u32 	%r733, [%rd7+136];
	xor.b32  	%r946, %r946, %r733;
$L__BB0_57:
	and.b32  	%r735, %r683, 128;
	setp.eq.s32 	%p34, %r735, 0;
	@%p34 bra 	$L__BB0_59;
	ld.global.u32 	%r736, [%rd7+140];
	xor.b32  	%r950, %r950, %r736;
	ld.global.u32 	%r737, [%rd7+144];
	xor.b32  	%r1041, %r1041, %r737;
	ld.global.u32 	%r738, [%rd7+148];
	xor.b32  	%r1040, %r1040, %r738;
	ld.global.u32 	%r739, [%rd7+152];
	xor.b32  	%r1039, %r1039, %r739;
	ld.global.u32 	%r740, [%rd7+156];
	xor.b32  	%r946, %r946, %r740;
$L__BB0_59:
	and.b32  	%r742, %r683, 256;
	setp.eq.s32 	%p35, %r742, 0;
	@%p35 bra 	$L__BB0_61;
	ld.global.u32 	%r743, [%rd7+160];
	xor.b32  	%r950, %r950, %r743;
	ld.global.u32 	%r744, [%rd7+164];
	xor.b32  	%r1041, %r1041, %r744;
	ld.global.u32 	%r745, [%rd7+168];
	xor.b32  	%r1040, %r1040, %r745;
	ld.global.u32 	%r746, [%rd7+172];
	xor.b32  	%r1039, %r1039, %r746;
	ld.global.u32 	%r747, [%rd7+176];
	xor.b32  	%r946, %r946, %r747;
$L__BB0_61:
	and.b32  	%r749, %r683, 512;
	setp.eq.s32 	%p36, %r749, 0;
	@%p36 bra 	$L__BB0_63;
	ld.global.u32 	%r750, [%rd7+180];
	xor.b32  	%r950, %r950, %r750;
	ld.global.u32 	%r751, [%rd7+184];
	xor.b32  	%r1041, %r1041, %r751;
	ld.global.u32 	%r752, [%rd7+188];
	xor.b32  	%r1040, %r1040, %r752;
	ld.global.u32 	%r753, [%rd7+192];
	xor.b32  	%r1039, %r1039, %r753;
	ld.global.u32 	%r754, [%rd7+196];
	xor.b32  	%r946, %r946, %r754;
$L__BB0_63:
	and.b32  	%r756, %r683, 1024;
	setp.eq.s32 	%p37, %r756, 0;
	@%p37 bra 	$L__BB0_65;
	ld.global.u32 	%r757, [%rd7+200];
	xor.b32  	%r950, %r950, %r757;
	ld.global.u32 	%r758, [%rd7+204];
	xor.b32  	%r1041, %r1041, %r758;
	ld.global.u32 	%r759, [%rd7+208];
	xor.b32  	%r1040, %r1040, %r759;
	ld.global.u32 	%r760, [%rd7+212];
	xor.b32  	%r1039, %r1039, %r760;
	ld.global.u32 	%r761, [%rd7+216];
	xor.b32  	%r946, %r946, %r761;
$L__BB0_65:
	and.b32  	%r763, %r683, 2048;
	setp.eq.s32 	%p38, %r763, 0;
	@%p38 bra 	$L__BB0_67;
	ld.global.u32 	%r764, [%rd7+220];
	xor.b32  	%r950, %r950, %r764;
	ld.global.u32 	%r765, [%rd7+224];
	xor.b32  	%r1041, %r1041, %r765;
	ld.global.u32 	%r766, [%rd7+228];
	xor.b32  	%r1040, %r1040, %r766;
	ld.global.u32 	%r767, [%rd7+232];
	xor.b32  	%r1039, %r1039, %r767;
	ld.global.u32 	%r768, [%rd7+236];
	xor.b32  	%r946, %r946, %r768;
$L__BB0_67:
	and.b32  	%r770, %r683, 4096;
	setp.eq.s32 	%p39, %r770, 0;
	@%p39 bra 	$L__BB0_69;
	ld.global.u32 	%r771, [%rd7+240];
	xor.b32  	%r950, %r950, %r771;
	ld.global.u32 	%r772, [%rd7+244];
	xor.b32  	%r1041, %r1041, %r772;
	ld.global.u32 	%r773, [%rd7+248];
	xor.b32  	%r1040, %r1040, %r773;
	ld.global.u32 	%r774, [%rd7+252];
	xor.b32  	%r1039, %r1039, %r774;
	ld.global.u32 	%r775, [%rd7+256];
	xor.b32  	%r946, %r946, %r775;
$L__BB0_69:
	and.b32  	%r777, %r683, 8192;
	setp.eq.s32 	%p40, %r777, 0;
	@%p40 bra 	$L__BB0_71;
	ld.global.u32 	%r778, [%rd7+260];
	xor.b32  	%r950, %r950, %r778;
	ld.global.u32 	%r779, [%rd7+264];
	xor.b32  	%r1041, %r1041, %r779;
	ld.global.u32 	%r780, [%rd7+268];
	xor.b32  	%r1040, %r1040, %r780;
	ld.global.u32 	%r781, [%rd7+272];
	xor.b32  	%r1039, %r1039, %r781;
	ld.global.u32 	%r782, [%rd7+276];
	xor.b32  	%r946, %r946, %r782;
$L__BB0_71:
	and.b32  	%r784, %r683, 16384;
	setp.eq.s32 	%p41, %r784, 0;
	@%p41 bra 	$L__BB0_73;
	ld.global.u32 	%r785, [%rd7+280];
	xor.b32  	%r950, %r950, %r785;
	ld.global.u32 	%r786, [%rd7+284];
	xor.b32  	%r1041, %r1041, %r786;
	ld.global.u32 	%r787, [%rd7+288];
	xor.b32  	%r1040, %r1040, %r787;
	ld.global.u32 	%r788, [%rd7+292];
	xor.b32  	%r1039, %r1039, %r788;
	ld.global.u32 	%r789, [%rd7+296];
	xor.b32  	%r946, %r946, %r789;
$L__BB0_73:
	and.b32  	%r791, %r683, 32768;
	setp.eq.s32 	%p42, %r791, 0;
	@%p42 bra 	$L__BB0_75;
	ld.global.u32 	%r792, [%rd7+300];
	xor.b32  	%r950, %r950, %r792;
	ld.global.u32 	%r793, [%rd7+304];
	xor.b32  	%r1041, %r1041, %r793;
	ld.global.u32 	%r794, [%rd7+308];
	xor.b32  	%r1040, %r1040, %r794;
	ld.global.u32 	%r795, [%rd7+312];
	xor.b32  	%r1039, %r1039, %r795;
	ld.global.u32 	%r796, [%rd7+316];
	xor.b32  	%r946, %r946, %r796;
$L__BB0_75:
	add.s32 	%r1037, %r1037, 16;
	setp.ne.s32 	%p43, %r1037, 32;
	@%p43 bra 	$L__BB0_43;
	mad.lo.s32 	%r797, %r1031, -31, %r192;
	add.s32 	%r1031, %r797, 1;
	setp.ne.s32 	%p44, %r1031, 5;
	@%p44 bra 	$L__BB0_42;
	st.local.u32 	[%rd1+4], %r950;
	st.local.v2.u32 	[%rd1+8], {%r1041, %r1040};
	st.local.v2.u32 	[%rd1+16], {%r1039, %r946};
	setp.ne.s64 	%p45, %rd4, 3;
	@%p45 bra 	$L__BB0_115;
	mov.b32 	%r946, 0;
	mov.u32 	%r1131, %r946;
	mov.u32 	%r1132, %r946;
	mov.u32 	%r1133, %r946;
	mov.u32 	%r950, %r946;
	mov.u32 	%r1123, %r946;
$L__BB0_79:
	mul.wide.u32 	%rd21, %r1123, 4;
	add.s64 	%rd22, %rd1, %rd21;
	ld.local.u32 	%r367, [%rd22+4];
	shl.b32 	%r368, %r1123, 5;
	mov.b32 	%r1129, 0;
$L__BB0_80:
	.pragma "nounroll";
	shr.u32 	%r800, %r367, %r1129;
	and.b32  	%r801, %r800, 1;
	setp.eq.b32 	%p46, %r801, 1;
	not.pred 	%p47, %p46;
	add.s32 	%r802, %r368, %r1129;
	mul.lo.s32 	%r803, %r802, 5;
	mul.wide.u32 	%rd23, %r803, 4;
	add.s64 	%rd8, %rd5, %rd23;
	@%p47 bra 	$L__BB0_82;
	ld.global.u32 	%r804, [%rd8];
	xor.b32  	%r950, %r950, %r804;
	ld.global.u32 	%r805, [%rd8+4];
	xor.b32  	%r1133, %r1133, %r805;
	ld.global.u32 	%r806, [%rd8+8];
	xor.b32  	%r1132, %r1132, %r806;
	ld.global.u32 	%r807, [%rd8+12];
	xor.b32  	%r1131, %r1131, %r807;
	ld.global.u32 	%r808, [%rd8+16];
	xor.b32  	%r946, %r946, %r808;
$L__BB0_82:
	and.b32  	%r810, %r800, 2;
	setp.eq.s32 	%p48, %r810, 0;
	@%p48 bra 	$L__BB0_84;
	ld.global.u32 	%r811, [%rd8+20];
	xor.b32  	%r950, %r950, %r811;
	ld.global.u32 	%r812, [%rd8+24];
	xor.b32  	%r1133, %r1133, %r812;
	ld.global.u32 	%r813, [%rd8+28];
	xor.b32  	%r1132, %r1132, %r813;
	ld.global.u32 	%r814, [%rd8+32];
	xor.b32  	%r1131, %r1131, %r814;
	ld.global.u32 	%r815, [%rd8+36];
	xor.b32  	%r946, %r946, %r815;
$L__BB0_84:
	and.b32  	%r817, %r800, 4;
	setp.eq.s32 	%p49, %r817, 0;
	@%p49 bra 	$L__BB0_86;
	ld.global.u32 	%r818, [%rd8+40];
	xor.b32  	%r950, %r950, %r818;
	ld.global.u32 	%r819, [%rd8+44];
	xor.b32  	%r1133, %r1133, %r819;
	ld.global.u32 	%r820, [%rd8+48];
	xor.b32  	%r1132, %r1132, %r820;
	ld.global.u32 	%r821, [%rd8+52];
	xor.b32  	%r1131, %r1131, %r821;
	ld.global.u32 	%r822, [%rd8+56];
	xor.b32  	%r946, %r946, %r822;
$L__BB0_86:
	and.b32  	%r824, %r800, 8;
	setp.eq.s32 	%p50, %r824, 0;
	@%p50 bra 	$L__BB0_88;
	ld.global.u32 	%r825, [%rd8+60];
	xor.b32  	%r950, %r950, %r825;
	ld.global.u32 	%r826, [%rd8+64];
	xor.b32  	%r1133, %r1133, %r826;
	ld.global.u32 	%r827, [%rd8+68];
	xor.b32  	%r1132, %r1132, %r827;
	ld.global.u32 	%r828, [%rd8+72];
	xor.b32  	%r1131, %r1131, %r828;
	ld.global.u32 	%r829, [%rd8+76];
	xor.b32  	%r946, %r946, %r829;
$L__BB0_88:
	and.b32  	%r831, %r800, 16;
	setp.eq.s32 	%p51, %r831, 0;
	@%p51 bra 	$L__BB0_90;
	ld.global.u32 	%r832, [%rd8+80];
	xor.b32  	%r950, %r950, %r832;
	ld.global.u32 	%r833, [%rd8+84];
	xor.b32  	%r1133, %r1133, %r833;
	ld.global.u32 	%r834, [%rd8+88];
	xor.b32  	%r1132, %r1132, %r834;
	ld.global.u32 	%r835, [%rd8+92];
	xor.b32  	%r1131, %r1131, %r835;
	ld.global.u32 	%r836, [%rd8+96];
	xor.b32  	%r946, %r946, %r836;
$L__BB0_90:
	and.b32  	%r838, %r800, 32;
	setp.eq.s32 	%p52, %r838, 0;
	@%p52 bra 	$L__BB0_92;
	ld.global.u32 	%r839, [%rd8+100];
	xor.b32  	%r950, %r950, %r839;
	ld.global.u32 	%r840, [%rd8+104];
	xor.b32  	%r1133, %r1133, %r840;
	ld.global.u32 	%r841, [%rd8+108];
	xor.b32  	%r1132, %r1132, %r841;
	ld.global.u32 	%r842, [%rd8+112];
	xor.b32  	%r1131, %r1131, %r842;
	ld.global.u32 	%r843, [%rd8+116];
	xor.b32  	%r946, %r946, %r843;
$L__BB0_92:
	and.b32  	%r845, %r800, 64;
	setp.eq.s32 	%p53, %r845, 0;
	@%p53 bra 	$L__BB0_94;
	ld.global.u32 	%r846, [%rd8+120];
	xor.b32  	%r950, %r950, %r846;
	ld.global.u32 	%r847, [%rd8+124];
	xor.b32  	%r1133, %r1133, %r847;
	ld.global.u32 	%r848, [%rd8+128];
	xor.b32  	%r1132, %r1132, %r848;
	ld.global.u32 	%r849, [%rd8+132];
	xor.b32  	%r1131, %r1131, %r849;
	ld.global.u32 	%r850, [%rd8+136];
	xor.b32  	%r946, %r946, %r850;
$L__BB0_94:
	and.b32  	%r852, %r800, 128;
	setp.eq.s32 	%p54, %r852, 0;
	@%p54 bra 	$L__BB0_96;
	ld.global.u32 	%r853, [%rd8+140];
	xor.b32  	%r950, %r950, %r853;
	ld.global.u32 	%r854, [%rd8+144];
	xor.b32  	%r1133, %r1133, %r854;
	ld.global.u32 	%r855, [%rd8+148];
	xor.b32  	%r1132, %r1132, %r855;
	ld.global.u32 	%r856, [%rd8+152];
	xor.b32  	%r1131, %r1131, %r856;
	ld.global.u32 	%r857, [%rd8+156];
	xor.b32  	%r946, %r946, %r857;
$L__BB0_96:
	and.b32  	%r859, %r800, 256;
	setp.eq.s32 	%p55, %r859, 0;
	@%p55 bra 	$L__BB0_98;
	ld.global.u32 	%r860, [%rd8+160];
	xor.b32  	%r950, %r950, %r860;
	ld.global.u32 	%r861, [%rd8+164];
	xor.b32  	%r1133, %r1133, %r861;
	ld.global.u32 	%r862, [%rd8+168];
	xor.b32  	%r1132, %r1132, %r862;
	ld.global.u32 	%r863, [%rd8+172];
	xor.b32  	%r1131, %r1131, %r863;
	ld.global.u32 	%r864, [%rd8+176];
	xor.b32  	%r946, %r946, %r864;
$L__BB0_98:
	and.b32  	%r866, %r800, 512;
	setp.eq.s32 	%p56, %r866, 0;
	@%p56 bra 	$L__BB0_100;
	ld.global.u32 	%r867, [%rd8+180];
	xor.b32  	%r950, %r950, %r867;
	ld.global.u32 	%r868, [%rd8+184];
	xor.b32  	%r1133, %r1133, %r868;
	ld.global.u32 	%r869, [%rd8+188];
	xor.b32  	%r1132, %r1132, %r869;
	ld.global.u32 	%r870, [%rd8+192];
	xor.b32  	%r1131, %r1131, %r870;
	ld.global.u32 	%r871, [%rd8+196];
	xor.b32  	%r946, %r946, %r871;
$L__BB0_100:
	and.b32  	%r873, %r800, 1024;
	setp.eq.s32 	%p57, %r873, 0;
	@%p57 bra 	$L__BB0_102;
	ld.global.u32 	%r874, [%rd8+200];
	xor.b32  	%r950, %r950, %r874;
	ld.global.u32 	%r875, [%rd8+204];
	xor.b32  	%r1133, %r1133, %r875;
	ld.global.u32 	%r876, [%rd8+208];
	xor.b32  	%r1132, %r1132, %r876;
	ld.global.u32 	%r877, [%rd8+212];
	xor.b32  	%r1131, %r1131, %r877;
	ld.global.u32 	%r878, [%rd8+216];
	xor.b32  	%r946, %r946, %r878;
$L__BB0_102:
	and.b32  	%r880, %r800, 2048;
	setp.eq.s32 	%p58, %r880, 0;
	@%p58 bra 	$L__BB0_104;
	ld.global.u32 	%r881, [%rd8+220];
	xor.b32  	%r950, %r950, %r881;
	ld.global.u32 	%r882, [%rd8+224];
	xor.b32  	%r1133, %r1133, %r882;
	ld.global.u32 	%r883, [%rd8+228];
	xor.b32  	%r1132, %r1132, %r883;
	ld.global.u32 	%r884, [%rd8+232];
	xor.b32  	%r1131, %r1131, %r884;
	ld.global.u32 	%r885, [%rd8+236];
	xor.b32  	%r946, %r946, %r885;
$L__BB0_104:
	and.b32  	%r887, %r800, 4096;
	setp.eq.s32 	%p59, %r887, 0;
	@%p59 bra 	$L__BB0_106;
	ld.global.u32 	%r888, [%rd8+240];
	xor.b32  	%r950, %r950, %r888;
	ld.global.u32 	%r889, [%rd8+244];
	xor.b32  	%r1133, %r1133, %r889;
	ld.global.u32 	%r890, [%rd8+248];
	xor.b32  	%r1132, %r1132, %r890;
	ld.global.u32 	%r891, [%rd8+252];
	xor.b32  	%r1131, %r1131, %r891;
	ld.global.u32 	%r892, [%rd8+256];
	xor.b32  	%r946, %r946, %r892;
$L__BB0_106:
	and.b32  	%r894, %r800, 8192;
	setp.eq.s32 	%p60, %r894, 0;
	@%p60 bra 	$L__BB0_108;
	ld.global.u32 	%r895, [%rd8+260];
	xor.b32  	%r950, %r950, %r895;
	ld.global.u32 	%r896, [%rd8+264];
	xor.b32  	%r1133, %r1133, %r896;
	ld.global.u32 	%r897, [%rd8+268];
	xor.b32  	%r1132, %r1132, %r897;
	ld.global.u32 	%r898, [%rd8+272];
	xor.b32  	%r1131, %r1131, %r898;
	ld.global.u32 	%r899, [%rd8+276];
	xor.b32  	%r946, %r946, %r899;
$L__BB0_108:
	and.b32  	%r901, %r800, 16384;
	setp.eq.s32 	%p61, %r901, 0;
	@%p61 bra 	$L__BB0_110;
	ld.global.u32 	%r902, [%rd8+280];
	xor.b32  	%r950, %r950, %r902;
	ld.global.u32 	%r903, [%rd8+284];
	xor.b32  	%r1133, %r1133, %r903;
	ld.global.u32 	%r904, [%rd8+288];
	xor.b32  	%r1132, %r1132, %r904;
	ld.global.u32 	%r905, [%rd8+292];
	xor.b32  	%r1131, %r1131, %r905;
	ld.global.u32 	%r906, [%rd8+296];
	xor.b32  	%r946, %r946, %r906;
$L__BB0_110:
	and.b32  	%r908, %r800, 32768;
	setp.eq.s32 	%p62, %r908, 0;
	@%p62 bra 	$L__BB0_112;
	ld.global.u32 	%r909, [%rd8+300];
	xor.b32  	%r950, %r950, %r909;
	ld.global.u32 	%r910, [%rd8+304];
	xor.b32  	%r1133, %r1133, %r910;
	ld.global.u32 	%r911, [%rd8+308];
	xor.b32  	%r1132, %r1132, %r911;
	ld.global.u32 	%r912, [%rd8+312];
	xor.b32  	%r1131, %r1131, %r912;
	ld.global.u32 	%r913, [%rd8+316];
	xor.b32  	%r946, %r946, %r913;
$L__BB0_112:
	add.s32 	%r1129, %r1129, 16;
	setp.ne.s32 	%p63, %r1129, 32;
	@%p63 bra 	$L__BB0_80;
	mad.lo.s32 	%r914, %r1123, -31, %r368;
	add.s32 	%r1123, %r914, 1;
	setp.ne.s32 	%p64, %r1123, 5;
	@%p64 bra 	$L__BB0_79;
	st.local.u32 	[%rd1+4], %r950;
	st.local.v2.u32 	[%rd1+8], {%r1133, %r1132};
	st.local.v2.u32 	[%rd1+16], {%r1131, %r946};
$L__BB0_115:
	shr.u64 	%rd27, %rd3, 2;
	add.s32 	%r933, %r933, 1;
	setp.gt.u64 	%p65, %rd3, 3;
	@%p65 bra 	$L__BB0_3;
$L__BB0_116:
	shr.u32 	%r915, %r950, 2;
	xor.b32  	%r916, %r915, %r950;
	shl.b32 	%r917, %r946, 4;
	shl.b32 	%r918, %r916, 1;
	xor.b32  	%r919, %r918, %r917;
	xor.b32  	%r920, %r919, %r916;
	xor.b32  	%r921, %r920, %r946;
	add.s32 	%r922, %r3, %r921;
	add.s32 	%r923, %r922, 362437;
	mul.hi.u32 	%r924, %r923, 1148159575;
	sub.s32 	%r925, %r923, %r924;
	shr.u32 	%r926, %r925, 1;
	add.s32 	%r927, %r926, %r924;
	shr.u32 	%r928, %r927, 6;
	mul.lo.s32 	%r929, %r928, 101;
	sub.s32 	%r930, %r923, %r929;
	cvta.to.global.u64 	%rd24, %rd10;
	shl.b64 	%rd25, %rd2, 2;
	add.s64 	%rd26, %rd24, %rd25;
	st.global.u32 	[%rd26], %r930;
$L__BB0_117:
	ret;

}
	// .globl	_Z13rearrange_gpuPKiPiii
.visible .entry _Z13rearrange_gpuPKiPiii(
	.param .u64 .ptr .align 1 _Z13rearrange_gpuPKiPiii_param_0,
	.param .u64 .ptr .align 1 _Z13rearrange_gpuPKiPiii_param_1,
	.param .u32 _Z13rearrange_gpuPKiPiii_param_2,
	.param .u32 _Z13rearrange_gpuPKiPiii_param_3
)
{
	.reg .pred 	%p<4>;
	.reg .b32 	%r<30>;
	.reg .b64 	%rd<16>;

	ld.param.u64 	%rd1, [_Z13rearrange_gpuPKiPiii_param_0];
	ld.param.u64 	%rd2, [_Z13rearrange_gpuPKiPiii_param_1];
	ld.param.u32 	%r4, [_Z13rearrange_gpuPKiPiii_param_2];
	ld.param.u32 	%r6, [_Z13rearrange_gpuPKiPiii_param_3];
	mov.u32 	%r7, %ctaid.y;
	mov.u32 	%r8, %ntid.y;
	mov.u32 	%r9, %tid.y;
	mad.lo.s32 	%r1, %r7, %r8, %r9;
	shl.b32 	%r2, %r1, 1;
	mov.u32 	%r10, %ctaid.x;
	mov.u32 	%r11, %ntid.x;
	mov.u32 	%r12, %tid.x;
	mad.lo.s32 	%r13, %r10, %r11, %r12;
	shl.b32 	%r3, %r13, 1;
	or.b32  	%r15, %r2, 1;
	setp.ge.s32 	%p1, %r15, %r4;
	or.b32  	%r16, %r3, 1;
	setp.ge.s32 	%p2, %r16, %r6;
	or.pred  	%p3, %p1, %p2;
	@%p3 bra 	$L__BB1_2;
	cvta.to.global.u64 	%rd3, %rd1;
	cvta.to.global.u64 	%rd4, %rd2;
	shr.u32 	%r17, %r6, 31;
	add.s32 	%r18, %r6, %r17;
	shr.s32 	%r19, %r18, 1;
	shr.u32 	%r20, %r4, 1;
	mad.lo.s32 	%r21, %r6, %r2, %r3;
	mul.wide.s32 	%rd5, %r21, 4;
	add.s64 	%rd6, %rd3, %rd5;
	ld.global.u32 	%r22, [%rd6];
	shr.s32 	%r23, %r3, 1;
	mad.lo.s32 	%r24, %r6, %r1, %r23;
	mul.wide.s32 	%rd7, %r24, 4;
	add.s64 	%rd8, %rd4, %rd7;
	st.global.u32 	[%rd8], %r22;
	ld.global.u32 	%r25, [%rd6+4];
	mul.wide.s32 	%rd9, %r19, 4;
	add.s64 	%rd10, %rd8, %rd9;
	st.global.u32 	[%rd10], %r25;
	mul.wide.s32 	%rd11, %r6, 4;
	add.s64 	%rd12, %rd6, %rd11;
	ld.global.u32 	%r26, [%rd12];
	add.s32 	%r27, %r20, %r1;
	mad.lo.s32 	%r28, %r27, %r6, %r23;
	mul.wide.s32 	%rd13, %r28, 4;
	add.s64 	%rd14, %rd4, %rd13;
	st.global.u32 	[%rd14], %r26;
	ld.global.u32 	%r29, [%rd12+4];
	add.s64 	%rd15, %rd14, %rd9;
	st.global.u32 	[%rd15], %r29;
$L__BB1_2:
	ret;

}


// ===== COMPILED SASS (sm_100) =====

	.target	sm_100

	.elftype	@"ET_EXEC"


//--------------------- .note.nv.tkinfo           --------------------------
	.section	.note.nv.tkinfo,"",@"SHT_NOTE"
	.sectionflags	@"SHF_NOTE_NV_TKINFO"
	.tkinfo
        /*0018*/ 	.word	0x00000002
        /*0030*/ 	.string	""
        /*0030*/ 	.string	"ptxas"
        /*0030*/ 	.string	"Cuda compilation tools, release 13.0, V13.0.88"
        /*0030*/ 	.string	"Build cuda_13.0.r13.0/compiler.36424714_0"
        /*0030*/ 	.string	"-arch sm_100 -m 64 "



//--------------------- .note.nv.cuinfo           --------------------------
	.section	.note.nv.cuinfo,"",@"SHT_NOTE"
	.sectionflags	@"SHF_NOTE_NV_CUINFO"
        /*0018*/ 	.short	0x0002
        /*001a*/ 	.short	0x0064
        /*001c*/ 	.short	0x0082
	.zero		2


//--------------------- .nv.info                  --------------------------
	.section	.nv.info,"",@"SHT_CUDA_INFO"
	.align	4


	//----- nvinfo : EIATTR_REGCOUNT
	.align		4
        /*0000*/ 	.byte	0x04, 0x2f
        /*0002*/ 	.short	(.L_10 - .L_9)
	.align		4
.L_9:
        /*0004*/ 	.word	index@(_Z18init_random_matrixPiiiy)
        /*0008*/ 	.word	0x0000001f


	//----- nvinfo : EIATTR_FRAME_SIZE
	.align		4
.L_10:
        /*000c*/ 	.byte	0x04, 0x11
        /*000e*/ 	.short	(.L_12 - .L_11)
	.align		4
.L_11:
        /*0010*/ 	.word	index@(_Z18init_random_matrixPiiiy)
        /*0014*/ 	.word	0x00000030


	//----- nvinfo : EIATTR_REGCOUNT
	.align		4
.L_12:
        /*0018*/ 	.byte	0x04, 0x2f
        /*001a*/ 	.short	(.L_14 - .L_13)
	.align		4
.L_13:
        /*001c*/ 	.word	index@(_Z13rearrange_gpuPKiPiii)
        /*0020*/ 	.word	0x00000018


	//----- nvinfo : EIATTR_FRAME_SIZE
	.align		4
.L_14:
        /*0024*/ 	.byte	0x04, 0x11
        /*0026*/ 	.short	(.L_16 - .L_15)
	.align		4
.L_15:
        /*0028*/ 	.word	index@(_Z13rearrange_gpuPKiPiii)
        /*002c*/ 	.word	0x00000000


	//----- nvinfo : EIATTR_MIN_STACK_SIZE
	.align		4
.L_16:
        /*0030*/ 	.byte	0x04, 0x12
        /*0032*/ 	.short	(.L_18 - .L_17)
	.align		4
.L_17:
        /*0034*/ 	.word	index@(_Z13rearrange_gpuPKiPiii)
        /*0038*/ 	.word	0x00000000


	//----- nvinfo : EIATTR_MIN_STACK_SIZE
	.align		4
.L_18:
        /*003c*/ 	.byte	0x04, 0x12
        /*003e*/ 	.short	(.L_20 - .L_19)
	.align		4
.L_19:
        /*0040*/ 	.word	index@(_Z18init_random_matrixPiiiy)
        /*0044*/ 	.word	0x00000030
.L_20:


//--------------------- .nv.compat                --------------------------
	.section	.nv.compat,"",@"SHT_CUDA_COMPAT_INFO"
	.align	4
        /*0000*/ 	.byte	0x02, 0x09, 0x00, 0x00, 0x02, 0x02, 0x01, 0x00, 0x02, 0x05, 0x05, 0x00, 0x03, 0x07, 0x01, 0x01
        /*0010*/ 	.byte	0x02, 0x03, 0x00, 0x00, 0x02, 0x06, 0x01, 0x00, 0x04, 0x0b, 0x08, 0x00, 0x09, 0x00, 0x00, 0x00
        /*0020*/ 	.byte	0x00, 0x00, 0x00, 0x00


//--------------------- .nv.info._Z13rearrange_gpuPKiPiii --------------------------
	.section	.nv.info._Z13rearrange_gpuPKiPiii,"",@"SHT_CUDA_INFO"
	.sectionflags	@""
	.align	4


	//----- nvinfo : EIATTR_CUDA_API_VERSION
	.align		4
        /*0000*/ 	.byte	0x04, 0x37
        /*0002*/ 	.short	(.L_22 - .L_21)
.L_21:
        /*0004*/ 	.word	0x00000082


	//----- nvinfo : EIATTR_KPARAM_INFO
	.align		4
.L_22:
        /*0008*/ 	.byte	0x04, 0x17
        /*000a*/ 	.short	(.L_24 - .L_23)
.L_23:
        /*000c*/ 	.word	0x00000000
        /*0010*/ 	.short	0x0003
        /*0012*/ 	.short	0x0014
        /*0014*/ 	.byte	0x00, 0xf0, 0x11, 0x00


	//----- nvinfo : EIATTR_KPARAM_INFO
	.align		4
.L_24:
        /*0018*/ 	.byte	0x04, 0x17
        /*001a*/ 	.short	(.L_26 - .L_25)
.L_25:
        /*001c*/ 	.word	0x00000000
        /*0020*/ 	.short	0x0002
        /*0022*/ 	.short	0x0010
        /*0024*/ 	.byte	0x00, 0xf0, 0x11, 0x00


	//----- nvinfo : EIATTR_KPARAM_INFO
	.align		4
.L_26:
        /*0028*/ 	.byte	0x04, 0x17
        /*002a*/ 	.short	(.L_28 - .L_27)
.L_27:
        /*002c*/ 	.word	0x00000000
        /*0030*/ 	.short	0x0001
        /*0032*/ 	.short	0x0008
        /*0034*/ 	.byte	0x00, 0xf5, 0x21, 0x00


	//----- nvinfo : EIATTR_KPARAM_INFO
	.align		4
.L_28:
        /*0038*/ 	.byte	0x04, 0x17
        /*003a*/ 	.short	(.L_30 - .L_29)
.L_29:
        /*003c*/ 	.word	0x00000000
        /*0040*/ 	.short	0x0000
        /*0042*/ 	.short	0x0000
        /*0044*/ 	.byte	0x00, 0xf5, 0x21, 0x00


	//----- nvinfo : EIATTR_SPARSE_MMA_MASK
	.align		4
.L_30:
        /*0048*/ 	.byte	0x03, 0x50
        /*004a*/ 	.short	0x0000


	//----- nvinfo : EIATTR_MAXREG_COUNT
	.align		4
        /*004c*/ 	.byte	0x03, 0x1b
        /*004e*/ 	.short	0x00ff


	//----- nvinfo : EIATTR_MERCURY_ISA_VERSION
	.align		4
        /*0050*/ 	.byte	0x03, 0x5f
        /*0052*/ 	.short	0x0101


	//----- nvinfo : EIATTR_VRC_CTA_INIT_COUNT
	.align		4
        /*0054*/ 	.byte	0x02, 0x4a
	.zero		1
	.zero		1


	//----- nvinfo : EIATTR_EXIT_INSTR_OFFSETS
	.align		4
        /*0058*/ 	.byte	0x04, 0x1c
        /*005a*/ 	.short	(.L_32 - .L_31)


	//   ....[0]....
.L_31:
        /*005c*/ 	.word	0x00000100


	//   ....[1]....
        /*0060*/ 	.word	0x00000290


	//----- nvinfo : EIATTR_CBANK_PARAM_SIZE
	.align		4
.L_32:
        /*0064*/ 	.byte	0x03, 0x19
        /*0066*/ 	.short	0x0018


	//----- nvinfo : EIATTR_PARAM_CBANK
	.align		4
        /*0068*/ 	.byte	0x04, 0x0a
        /*006a*/ 	.short	(.L_34 - .L_33)
	.align		4
.L_33:
        /*006c*/ 	.word	index@(.nv.constant0._Z13rearrange_gpuPKiPiii)
        /*0070*/ 	.short	0x0380
        /*0072*/ 	.short	0x0018


	//----- nvinfo : EIATTR_SW_WAR
	.align		4
.L_34:
        /*0074*/ 	.byte	0x04, 0x36
        /*0076*/ 	.short	(.L_36 - .L_35)
.L_35:
        /*0078*/ 	.word	0x00000008
.L_36:


//--------------------- .nv.info._Z18init_random_matrixPiiiy --------------------------
	.section	.nv.info._Z18init_random_matrixPiiiy,"",@"SHT_CUDA_INFO"
	.sectionflags	@""
	.align	4


	//----- nvinfo : EIATTR_CUDA_API_VERSION
	.align		4
        /*0000*/ 	.byte	0x04, 0x37
        /*0002*/ 	.short	(.L_38 - .L_37)
.L_37:
        /*0004*/ 	.word	0x00000082


	//----- nvinfo : EIATTR_KPARAM_INFO
	.align		4
.L_38:
        /*0008*/ 	.byte	0x04, 0x17
        /*000a*/ 	.short	(.L_40 - .L_39)
.L_39:
        /*000c*/ 	.word	0x00000000
        /*0010*/ 	.short	0x0003
        /*0012*/ 	.short	0x0010
        /*0014*/ 	.byte	0x00, 0xf0, 0x21, 0x00


	//----- nvinfo : EIATTR_KPARAM_INFO
	.align		4
.L_40:
        /*0018*/ 	.byte	0x04, 0x17
        /*001a*/ 	.short	(.L_42 - .L_41)
.L_41:
        /*001c*/ 	.word	0x00000000
        /*0020*/ 	.short	0x0002
        /*0022*/ 	.short	0x000c
        /*0024*/ 	.byte	0x00, 0xf0, 0x11, 0x00


	//----- nvinfo : EIATTR_KPARAM_INFO
	.align		4
.L_42:
        /*0028*/ 	.byte	0x04, 0x17
        /*002a*/ 	.short	(.L_44 - .L_43)
.L_43:
        /*002c*/ 	.word	0x00000000
        /*0030*/ 	.short	0x0001
        /*0032*/ 	.short	0x0008
        /*0034*/ 	.byte	0x00, 0xf0, 0x11, 0x00


	//----- nvinfo : EIATTR_KPARAM_INFO
	.align		4
.L_44:
        /*0038*/ 	.byte	0x04, 0x17
        /*003a*/ 	.short	(.L_46 - .L_45)
.L_45:
        /*003c*/ 	.word	0x00000000
        /*0040*/ 	.short	0x0000
        /*0042*/ 	.short	0x0000
        /*0044*/ 	.byte	0x00, 0xf5, 0x21, 0x00


	//----- nvinfo : EIATTR_SPARSE_MMA_MASK
	.align		4
.L_46:
        /*0048*/ 	.byte	0x03, 0x50
        /*004a*/ 	.short	0x0000


	//----- nvinfo : EIATTR_MAXREG_COUNT
	.align		4
        /*004c*/ 	.byte	0x03, 0x1b
        /*004e*/ 	.short	0x00ff


	//----- nvinfo : EIATTR_MERCURY_ISA_VERSION
	.align		4
        /*0050*/ 	.byte	0x03, 0x5f
        /*0052*/ 	.short	0x0101


	//----- nvinfo : EIATTR_VRC_CTA_INIT_COUNT
	.align		4
        /*0054*/ 	.byte	0x02, 0x4a
	.zero		1
	.zero		1


	//----- nvinfo : EIATTR_EXIT_INSTR_OFFSETS
	.align		4
        /*0058*/ 	.byte	0x04, 0x1c
        /*005a*/ 	.short	(.L_48 - .L_47)


	//   ....[0]....
.L_47:
        /*005c*/ 	.word	0x000000d0


	//   ....[1]....
        /*0060*/ 	.word	0x00002850


	//----- nvinfo : EIATTR_CRS_STACK_SIZE
	.align		4
.L_48:
        /*0064*/ 	.byte	0x04, 0x1e
        /*0066*/ 	.short	(.L_50 - .L_49)
.L_49:
        /*0068*/ 	.word	0x00000000


	//----- nvinfo : EIATTR_CBANK_PARAM_SIZE
	.align		4
.L_50:
        /*006c*/ 	.byte	0x03, 0x19
        /*006e*/ 	.short	0x0018


	//----- nvinfo : EIATTR_PARAM_CBANK
	.align		4
        /*0070*/ 	.byte	0x04, 0x0a
        /*0072*/ 	.short	(.L_52 - .L_51)
	.align		4
.L_51:
        /*0074*/ 	.word	index@(.nv.constant0._Z18init_random_matrixPiiiy)
        /*0078*/ 	.short	0x0380
        /*007a*/ 	.short	0x0018


	//----- nvinfo : EIATTR_SW_WAR
	.align		4
.L_52:
        /*007c*/ 	.byte	0x04, 0x36
        /*007e*/ 	.short	(.L_54 - .L_53)
.L_53:
        /*0080*/ 	.word	0x00000008
.L_54:


//--------------------- .nv.callgraph             --------------------------
	.section	.nv.callgraph,"",@"SHT_CUDA_CALLGRAPH"
	.align	4
	.sectionentsize	8
	.align		4
        /*0000*/ 	.word	0x00000000
	.align		4
        /*0004*/ 	.word	0xffffffff
	.align		4
        /*0008*/ 	.word	0x00000000
	.align		4
        /*000c*/ 	.word	0xfffffffe
	.align		4
        /*0010*/ 	.word	0x00000000
	.align		4
        /*0014*/ 	.word	0xfffffffd
	.align		4
        /*0018*/ 	.word	0x00000000
	.align		4
        /*001c*/ 	.word	0xfffffffc


//--------------------- .nv.constant4             --------------------------
	.section	.nv.constant4,"a",@progbits
	.align	8
	.align		8
.nv.constant4:
        /*0000*/ 	.dword	precalc_xorwow_matrix
	.align		8
        /*0008*/ 	.dword	precalc_xorwow_offset_matrix
	.align		8
        /*0010*/ 	.dword	mrg32k3aM1
	.align		8
        /*0018*/ 	.dword	mrg32k3aM2
	.align		8
        /*0020*/ 	.dword	mrg32k3aM1SubSeq
	.align		8
        /*0028*/ 	.dword	mrg32k3aM2SubSeq
	.align		8
        /*0030*/ 	.dword	mrg32k3aM1Seq
	.align		8
        /*0038*/ 	.dword	mrg32k3aM2Seq


//--------------------- .nv.constant3             --------------------------
	.section	.nv.constant3,"a",@progbits
	.align	8
.nv.constant3:
	.type		__cr_lgamma_table,@object
	.size		__cr_lgamma_table,(.L_8 - __cr_lgamma_table)
__cr_lgamma_table:
        /*0000*/ 	.byte	0x00, 0x00, 0x00, 0x00, 0x00, 0x00, 0x00, 0x00, 0x00, 0x00, 0x00, 0x00, 0x00, 0x00, 0x00, 0x00
        /*0010*/ 	.byte	0xef, 0x39, 0xfa, 0xfe, 0x42, 0x2e, 0xe6, 0x3f, 0x02, 0x20, 0x2a, 0xfa, 0x0b, 0xab, 0xfc, 0x3f
        /*0020*/ 	.byte	0xf9, 0x2c, 0x92, 0x7c, 0xa7, 0x6c, 0x09, 0x40, 0xc9, 0x79, 0x44, 0x3c, 0x64, 0x26, 0x13, 0x40
        /*0030*/ 	.byte	0xca, 0x01, 0xcf, 0x3a, 0x27, 0x51, 0x1a, 0x40, 0x30, 0xcc, 0x2d, 0xf3, 0xe1, 0x0c, 0x21, 0x40
        /*0040*/ 	.byte	0x0d, 0xb7, 0xfc, 0x82, 0x8e, 0x35, 0x25, 0x40
.L_8:


//--------------------- .text._Z13rearrange_gpuPKiPiii --------------------------
	.section	.text._Z13rearrange_gpuPKiPiii,"ax",@progbits
	.align	128
        .global         _Z13rearrange_gpuPKiPiii
        .type           _Z13rearrange_gpuPKiPiii,@function
        .size           _Z13rearrange_gpuPKiPiii,(.L_x_13 - _Z13rearrange_gpuPKiPiii)
        .other          _Z13rearrange_gpuPKiPiii,@"STO_CUDA_ENTRY STV_DEFAULT"
_Z13rearrange_gpuPKiPiii:
.text._Z13rearrange_gpuPKiPiii:
[----:B------:R-:W-:Y:S01]  /*0000*/  LDC R1, c[0x0][0x37c] ;  /* 0x0000df00ff017b82 */ /* 0x000fe20000000800 */
[----:B------:R-:W0:Y:S07]  /*0010*/  S2R R7, SR_TID.X ;  /* 0x0000000000077919 */ /* 0x000e2e0000002100 */
[----:B------:R-:W1:Y:S01]  /*0020*/  LDC R0, c[0x0][0x364] ;  /* 0x0000d900ff007b82 */ /* 0x000e620000000800 */
[----:B------:R-:W1:Y:S07]  /*0030*/  S2R R5, SR_TID.Y ;  /* 0x0000000000057919 */ /* 0x000e6e0000002200 */
[----:B------:R-:W0:Y:S08]  /*0040*/  S2UR UR5, SR_CTAID.X ;  /* 0x00000000000579c3 */ /* 0x000e300000002500 */
[----:B------:R-:W0:Y:S08]  /*0050*/  LDC R4, c[0x0][0x360] ;  /* 0x0000d800ff047b82 */ /* 0x000e300000000800 */
[----:B------:R-:W1:Y:S08]  /*0060*/  S2UR UR4, SR_CTAID.Y ;  /* 0x00000000000479c3 */ /* 0x000e700000002600 */
[----:B------:R-:W2:Y:S01]  /*0070*/  LDC.64 R2, c[0x0][0x390] ;  /* 0x0000e400ff027b82 */ /* 0x000ea20000000a00 */
[----:B0-----:R-:W-:-:S05]  /*0080*/  IMAD R4, R4, UR5, R7 ;  /* 0x0000000504047c24 */ /* 0x001fca000f8e0207 */
[----:B------:R-:W-:Y:S01]  /*0090*/  SHF.L.U32 R8, R4, 0x1, RZ ;  /* 0x0000000104087819 */ /* 0x000fe200000006ff */
[----:B-1----:R-:W-:-:S03]  /*00a0*/  IMAD R0, R0, UR4, R5 ;  /* 0x0000000400007c24 */ /* 0x002fc6000f8e0205 */
[----:B------:R-:W-:Y:S02]  /*00b0*/  IADD3 R6, PT, PT, R8, 0x1, RZ ;  /* 0x0000000108067810 */ /* 0x000fe40007ffe0ff */
[----:B------:R-:W-:Y:S02]  /*00c0*/  SHF.L.U32 R4, R0, 0x1, RZ ;  /* 0x0000000100047819 */ /* 0x000fe400000006ff */
[----:B--2---:R-:W-:Y:S02]  /*00d0*/  ISETP.GE.AND P0, PT, R6, R3, PT ;  /* 0x000000030600720c */ /* 0x004fe40003f06270 */
[----:B------:R-:W-:-:S04]  /*00e0*/  IADD3 R5, PT, PT, R4, 0x1, RZ ;  /* 0x0000000104057810 */ /* 0x000fc80007ffe0ff */
[----:B------:R-:W-:-:S13]  /*00f0*/  ISETP.GE.OR P0, PT, R5, R2, P0 ;  /* 0x000000020500720c */ /* 0x000fda0000706670 */
[----:B------:R-:W-:Y:S05]  /*0100*/  @P0 EXIT ;  /* 0x000000000000094d */ /* 0x000fea0003800000 */
[----:B------:R-:W0:Y:S01]  /*0110*/  LDC.64 R6, c[0x0][0x380] ;  /* 0x0000e000ff067b82 */ /* 0x000e220000000a00 */
[----:B------:R-:W1:Y:S01]  /*0120*/  LDCU.64 UR4, c[0x0][0x358] ;  /* 0x00006b00ff0477ac */ /* 0x000e620008000a00 */
[----:B------:R-:W-:-:S04]  /*0130*/  IMAD R5, R4, R3, R8 ;  /* 0x0000000304057224 */ /* 0x000fc800078e0208 */
[----:B0-----:R-:W-:Y:S02]  /*0140*/  IMAD.WIDE R6, R5, 0x4, R6 ;  /* 0x0000000405067825 */ /* 0x001fe400078e0206 */
[----:B------:R-:W0:Y:S03]  /*0150*/  LDC.64 R4, c[0x0][0x388] ;  /* 0x0000e200ff047b82 */ /* 0x000e260000000a00 */
[----:B-1----:R-:W2:Y:S01]  /*0160*/  LDG.E R17, desc[UR4][R6.64] ;  /* 0x0000000406117981 */ /* 0x002ea2000c1e1900 */
[----:B------:R-:W-:-:S05]  /*0170*/  SHF.R.S32.HI R14, RZ, 0x1, R8 ;  /* 0x00000001ff0e7819 */ /* 0x000fca0000011408 */
[----:B------:R-:W-:-:S04]  /*0180*/  IMAD R9, R0, R3, R14 ;  /* 0x0000000300097224 */ /* 0x000fc800078e020e */
[----:B0-----:R-:W-:-:S05]  /*0190*/  IMAD.WIDE R8, R9, 0x4, R4 ;  /* 0x0000000409087825 */ /* 0x001fca00078e0204 */
[----:B--2---:R-:W-:Y:S04]  /*01a0*/  STG.E desc[UR4][R8.64], R17 ;  /* 0x0000001108007986 */ /* 0x004fe8000c101904 */
[----:B------:R-:W2:Y:S01]  /*01b0*/  LDG.E R19, desc[UR4][R6.64+0x4] ;  /* 0x0000040406137981 */ /* 0x000ea2000c1e1900 */
[C---:B------:R-:W-:Y:S01]  /*01c0*/  LEA.HI R10, R3.reuse, R3, RZ, 0x1 ;  /* 0x00000003030a7211 */ /* 0x040fe200078f08ff */
[----:B------:R-:W-:-:S03]  /*01d0*/  IMAD.WIDE R12, R3, 0x4, R6 ;  /* 0x00000004030c7825 */ /* 0x000fc600078e0206 */
[----:B------:R-:W-:-:S05]  /*01e0*/  SHF.R.S32.HI R15, RZ, 0x1, R10 ;  /* 0x00000001ff0f7819 */ /* 0x000fca000001140a */
[----:B------:R-:W-:Y:S01]  /*01f0*/  IMAD.WIDE R10, R15, 0x4, R8 ;  /* 0x000000040f0a7825 */ /* 0x000fe200078e0208 */
[----:B------:R-:W-:-:S04]  /*0200*/  LEA.HI R0, R2, R0, RZ, 0x1f ;  /* 0x0000000002007211 */ /* 0x000fc800078ff8ff */
[----:B--2---:R-:W-:Y:S04]  /*0210*/  STG.E desc[UR4][R10.64], R19 ;  /* 0x000000130a007986 */ /* 0x004fe8000c101904 */
[----:B------:R-:W2:Y:S01]  /*0220*/  LDG.E R21, desc[UR4][R12.64] ;  /* 0x000000040c157981 */ /* 0x000ea2000c1e1900 */
[----:B------:R-:W-:-:S04]  /*0230*/  IMAD R3, R0, R3, R14 ;  /* 0x0000000300037224 */ /* 0x000fc800078e020e */
[----:B------:R-:W-:-:S05]  /*0240*/  IMAD.WIDE R4, R3, 0x4, R4 ;  /* 0x0000000403047825 */ /* 0x000fca00078e0204 */
[----:B--2---:R-:W-:Y:S04]  /*0250*/  STG.E desc[UR4][R4.64], R21 ;  /* 0x0000001504007986 */ /* 0x004fe8000c101904 */
[----:B------:R-:W2:Y:S01]  /*0260*/  LDG.E R7, desc[UR4][R12.64+0x4] ;  /* 0x000004040c077981 */ /* 0x000ea2000c1e1900 */
[----:B------:R-:W-:-:S05]  /*0270*/  IMAD.WIDE R2, R15, 0x4, R4 ;  /* 0x000000040f027825 */ /* 0x000fca00078e0204 */
[----:B--2---:R-:W-:Y:S01]  /*0280*/  STG.E desc[UR4][R2.64], R7 ;  /* 0x0000000702007986 */ /* 0x004fe2000c101904 */
[----:B------:R-:W-:Y:S05]  /*0290*/  EXIT ;  /* 0x000000000000794d */ /* 0x000fea0003800000 */
.L_x_0:
[----:B------:R-:W-:-:S00]  /*02a0*/  BRA `(.L_x_0) ;  /* 0xfffffffc00fc7947 */ /* 0x000fc0000383ffff */
[----:B------:R-:W-:-:S00]  /*02b0*/  NOP ;  /* 0x0000000000007918 */ /* 0x000fc00000000000 */
        /* <DEDUP_REMOVED lines=12> */
.L_x_13:


//--------------------- .text._Z18init_random_matrixPiiiy --------------------------
	.section	.text._Z18init_random_matrixPiiiy,"ax",@progbits
	.align	128
        .global         _Z18init_random_matrixPiiiy
        .type           _Z18init_random_matrixPiiiy,@function
        .size           _Z18init_random_matrixPiiiy,(.L_x_14 - _Z18init_random_matrixPiiiy)
        .other          _Z18init_random_matrixPiiiy,@"STO_CUDA_ENTRY STV_DEFAULT"
_Z18init_random_matrixPiiiy:
.text._Z18init_random_matrixPiiiy:
[----:B------:R-:W0:Y:S01]  /*0000*/  LDC R1, c[0x0][0x37c] ;  /* 0x0000df00ff017b82 */ /* 0x000e220000000800 */
[----:B------:R-:W1:Y:S07]  /*0010*/  S2R R2, SR_TID.Y ;  /* 0x0000000000027919 */ /* 0x000e6e0000002200 */
[----:B------:R-:W2:Y:S01]  /*0020*/  LDC R0, c[0x0][0x360] ;  /* 0x0000d800ff007b82 */ /* 0x000ea20000000800 */
[----:B------:R-:W3:Y:S01]  /*0030*/  LDCU.64 UR6, c[0x0][0x388] ;  /* 0x00007100ff0677ac */ /* 0x000ee20008000a00 */
[----:B0-----:R-:W-:Y:S01]  /*0040*/  VIADD R1, R1, 0xffffffd0 ;  /* 0xffffffd001017836 */ /* 0x001fe20000000000 */
[----:B------:R-:W2:Y:S05]  /*0050*/  S2R R3, SR_TID.X ;  /* 0x0000000000037919 */ /* 0x000eaa0000002100 */
[----:B------:R-:W1:Y:S08]  /*0060*/  S2UR UR5, SR_CTAID.Y ;  /* 0x00000000000579c3 */ /* 0x000e700000002600 */
[----:B------:R-:W1:Y:S08]  /*0070*/  LDC R9, c[0x0][0x364] ;  /* 0x0000d900ff097b82 */ /* 0x000e700000000800 */
[----:B------:R-:W2:Y:S01]  /*0080*/  S2UR UR4, SR_CTAID.X ;  /* 0x00000000000479c3 */ /* 0x000ea20000002500 */
[----:B-1----:R-:W-:-:S05]  /*0090*/  IMAD R9, R9, UR5, R2 ;  /* 0x0000000509097c24 */ /* 0x002fca000f8e0202 */
[----:B---3--:R-:W-:Y:S01]  /*00a0*/  ISETP.GE.AND P0, PT, R9, UR6, PT ;  /* 0x0000000609007c0c */ /* 0x008fe2000bf06270 */
[----:B--2---:R-:W-:-:S05]  /*00b0*/  IMAD R0, R0, UR4, R3 ;  /* 0x0000000400007c24 */ /* 0x004fca000f8e0203 */
[----:B------:R-:W-:-:S13]  /*00c0*/  ISETP.GE.OR P0, PT, R0, UR7, P0 ;  /* 0x0000000700007c0c */ /* 0x000fda0008706670 */
[----:B------:R-:W-:Y:S05]  /*00d0*/  @P0 EXIT ;  /* 0x000000000000094d */ /* 0x000fea0003800000 */
[----:B------:R-:W0:Y:S01]  /*00e0*/  LDC.64 R2, c[0x0][0x390] ;  /* 0x0000e400ff027b82 */ /* 0x000e220000000a00 */
[----:B------:R-:W-:Y:S01]  /*00f0*/  IMAD R0, R9, UR7, R0 ;  /* 0x0000000709007c24 */ /* 0x000fe2000f8e0200 */
[----:B------:R-:W1:Y:S01]  /*0100*/  LDCU.64 UR6, c[0x0][0x358] ;  /* 0x00006b00ff0677ac */ /* 0x000e620008000a00 */
[----:B------:R-:W-:Y:S03]  /*0110*/  BSSY.RECONVERGENT B0, `(.L_x_1) ;  /* 0x000025c000007945 */ /* 0x000fe60003800200 */
[----:B------:R-:W-:Y:S02]  /*0120*/  ISETP.NE.AND P0, PT, R0, RZ, PT ;  /* 0x000000ff0000720c */ /* 0x000fe40003f05270 */
[----:B------:R-:W-:Y:S02]  /*0130*/  SHF.R.S32.HI R8, RZ, 0x1f, R0 ;  /* 0x0000001fff087819 */ /* 0x000fe40000011400 */
[----:B0-----:R-:W-:-:S02]  /*0140*/  LOP3.LUT R2, R2, 0xaad26b49, RZ, 0x3c, !PT ;  /* 0xaad26b4902027812 */ /* 0x001fc400078e3cff */
[----:B------:R-:W-:-:S03]  /*0150*/  LOP3.LUT R4, R3, 0xf7dcefdd, RZ, 0x3c, !PT ;  /* 0xf7dcefdd03047812 */ /* 0x000fc600078e3cff */
[----:B------:R-:W-:Y:S02]  /*0160*/  IMAD R3, R2, 0x4182bed5, RZ ;  /* 0x4182bed502037824 */ /* 0x000fe400078e02ff */
[----:B------:R-:W-:Y:S02]  /*0170*/  IMAD R4, R4, -0x658354e5, RZ ;  /* 0x9a7cab1b04047824 */ /* 0x000fe400078e02ff */
[C---:B------:R-:W-:Y:S01]  /*0180*/  VIADD R5, R3.reuse, 0x583f19 ;  /* 0x00583f1903057836 */ /* 0x040fe20000000000 */
[C---:B------:R-:W-:Y:S01]  /*0190*/  LOP3.LUT R6, R3.reuse, 0x159a55e5, RZ, 0x3c, !PT ;  /* 0x159a55e503067812 */ /* 0x040fe200078e3cff */
[C---:B------:R-:W-:Y:S01]  /*01a0*/  VIADD R7, R4.reuse, 0x1f123bb5 ;  /* 0x1f123bb504077836 */ /* 0x040fe20000000000 */
[C---:B------:R-:W-:Y:S01]  /*01b0*/  IADD3 R2, PT, PT, R3.reuse, 0x64f0c9, R4 ;  /* 0x0064f0c903027810 */ /* 0x040fe20007ffe004 */
[----:B------:R-:W-:Y:S01]  /*01c0*/  VIADD R3, R3, 0x75bcd15 ;  /* 0x075bcd1503037836 */ /* 0x000fe20000000000 */
[----:B------:R-:W-:Y:S02]  /*01d0*/  LOP3.LUT R4, R4, 0x5491333, RZ, 0x3c, !PT ;  /* 0x0549133304047812 */ /* 0x000fe400078e3cff */
[----:B------:R0:W-:Y:S04]  /*01e0*/  STL.64 [R1+0x8], R6 ;  /* 0x0000080601007387 */ /* 0x0001e80000100a00 */
[----:B------:R0:W-:Y:S04]  /*01f0*/  STL.64 [R1], R2 ;  /* 0x0000000201007387 */ /* 0x0001e80000100a00 */
[----:B------:R0:W-:Y:S01]  /*0200*/  STL.64 [R1+0x10], R4 ;  /* 0x0000100401007387 */ /* 0x0001e20000100a00 */
[----:B-1----:R-:W-:Y:S05]  /*0210*/  @!P0 BRA `(.L_x_2) ;  /* 0x00000024002c8947 */ /* 0x002fea0003800000 */
[----:B------:R-:W-:Y:S02]  /*0220*/  IMAD.MOV.U32 R13, RZ, RZ, R8 ;  /* 0x000000ffff0d7224 */ /* 0x000fe400078e0008 */
[----:B------:R-:W-:Y:S02]  /*0230*/  IMAD.MOV.U32 R11, RZ, RZ, RZ ;  /* 0x000000ffff0b7224 */ /* 0x000fe400078e00ff */
[----:B------:R-:W-:-:S07]  /*0240*/  IMAD.MOV.U32 R10, RZ, RZ, R0 ;  /* 0x000000ffff0a7224 */ /* 0x000fce00078e0000 */
.L_x_11:
[----:B0-----:R-:W-:Y:S01]  /*0250*/  LOP3.LUT R2, R10, 0x3, RZ, 0xc0, !PT ;  /* 0x000000030a027812 */ /* 0x001fe200078ec0ff */
[----:B------:R-:W-:Y:S03]  /*0260*/  BSSY.RECONVERGENT B1, `(.L_x_3) ;  /* 0x0000240000017945 */ /* 0x000fe60003800200 */
[----:B------:R-:W-:-:S04]  /*0270*/  ISETP.NE.U32.AND P0, PT, R2, RZ, PT ;  /* 0x000000ff0200720c */ /* 0x000fc80003f05070 */
[----:B------:R-:W-:-:S13]  /*0280*/  ISETP.NE.AND.EX P0, PT, RZ, RZ, PT, P0 ;  /* 0x000000ffff00720c */ /* 0x000fda0003f05300 */
[----:B------:R-:W-:Y:S05]  /*0290*/  @!P0 BRA `(.L_x_4) ;  /* 0x0000002000f08947 */ /* 0x000fea0003800000 */
[----:B------:R-:W0:Y:S01]  /*02a0*/  LDC.64 R8, c[0x4][RZ] ;  /* 0x01000000ff087b82 */ /* 0x000e220000000a00 */
[----:B------:R-:W-:Y:S02]  /*02b0*/  CS2R R2, SRZ ;  /* 0x0000000000027805 */ /* 0x000fe4000001ff00 */
[----:B------:R-:W-:Y:S02]  /*02c0*/  CS2R R4, SRZ ;  /* 0x0000000000047805 */ /* 0x000fe4000001ff00 */
[----:B------:R-:W-:Y:S01]  /*02d0*/  CS2R R6, SRZ ;  /* 0x0000000000067805 */ /* 0x000fe2000001ff00 */
[----:B0-----:R-:W-:-:S07]  /*02e0*/  IMAD.WIDE.U32 R8, R11, 0xc80, R8 ;  /* 0x00000c800b087825 */ /* 0x001fce00078e0008 */
.L_x_6:
[----:B------:R-:W-:-:S06]  /*02f0*/  IMAD R12, R2, 0x4, R1 ;  /* 0x00000004020c7824 */ /* 0x000fcc00078e0201 */
[----:B------:R-:W5:Y:S01]  /*0300*/  LDL R12, [R12+0x4] ;  /* 0x000004000c0c7983 */ /* 0x000f620000100800 */
[----:B------:R-:W-:-:S05]  /*0310*/  UMOV UR4, URZ ;  /* 0x000000ff00047c82 */ /* 0x000fca0008000000 */
.L_x_5:
[----:B-----5:R-:W-:Y:S01]  /*0320*/  SHF.R.U32.HI R22, RZ, UR4, R12 ;  /* 0x00000004ff167c19 */ /* 0x020fe2000801160c */
[----:B------:R-:W-:-:S03]  /*0330*/  IMAD.SHL.U32 R14, R2, 0x20, RZ ;  /* 0x00000020020e7824 */ /* 0x000fc600078e00ff */
[----:B------:R-:W-:Y:S01]  /*0340*/  LOP3.LUT R15, R22, 0x1, RZ, 0xc0, !PT ;  /* 0x00000001160f7812 */ /* 0x000fe200078ec0ff */
[----:B------:R-:W-:-:S03]  /*0350*/  VIADD R14, R14, UR4 ;  /* 0x000000040e0e7c36 */ /* 0x000fc60008000000 */
[----:B------:R-:W-:Y:S01]  /*0360*/  ISETP.NE.U32.AND P0, PT, R15, 0x1, PT ;  /* 0x000000010f00780c */ /* 0x000fe20003f05070 */
[----:B------:R-:W-:-:S03]  /*0370*/  IMAD R15, R14, 0x5, RZ ;  /* 0x000000050e0f7824 */ /* 0x000fc600078e02ff */
[----:B------:R-:W-:Y:S01]  /*0380*/  R2P PR, R22, 0x7e ;  /* 0x0000007e16007804 */ /* 0x000fe20000000000 */
[----:B------:R-:W-:-:S08]  /*0390*/  IMAD.WIDE.U32 R14, R15, 0x4, R8 ;  /* 0x000000040f0e7825 */ /* 0x000fd000078e0008 */
[----:B------:R-:W2:Y:S04]  /*03a0*/  @!P0 LDG.E R16, desc[UR6][R14.64+0x10] ;  /* 0x000010060e108981 */ /* 0x000ea8000c1e1900 */
[----:B------:R-:W3:Y:S04]  /*03b0*/  @P1 LDG.E R18, desc[UR6][R14.64+0x24] ;  /* 0x000024060e121981 */ /* 0x000ee8000c1e1900 */
[----:B------:R-:W4:Y:S04]  /*03c0*/  @P2 LDG.E R20, desc[UR6][R14.64+0x38] ;  /* 0x000038060e142981 */ /* 0x000f28000c1e1900 */
[----:B------:R-:W4:Y:S04]  /*03d0*/  @P3 LDG.E R24, desc[UR6][R14.64+0x4c] ;  /* 0x00004c060e183981 */ /* 0x000f28000c1e1900 */
[----:B------:R-:W4:Y:S04]  /*03e0*/  @P4 LDG.E R26, desc[UR6][R14.64+0x60] ;  /* 0x000060060e1a4981 */ /* 0x000f28000c1e1900 */
[----:B------:R-:W4:Y:S04]  /*03f0*/  @!P0 LDG.E R17, desc[UR6][R14.64+0x4] ;  /* 0x000004060e118981 */ /* 0x000f28000c1e1900 */
[----:B------:R-:W4:Y:S04]  /*0400*/  @!P0 LDG.E R19, desc[UR6][R14.64+0xc] ;  /* 0x00000c060e138981 */ /* 0x000f28000c1e1900 */
[----:B------:R-:W4:Y:S04]  /*0410*/  @P1 LDG.E R21, desc[UR6][R14.64+0x18] ;  /* 0x000018060e151981 */ /* 0x000f28000c1e1900 */
[----:B------:R-:W4:Y:S04]  /*0420*/  @P3 LDG.E R23, desc[UR6][R14.64+0x40] ;  /* 0x000040060e173981 */ /* 0x000f28000c1e1900 */
[----:B------:R-:W4:Y:S04]  /*0430*/  @P5 LDG.E R25, desc[UR6][R14.64+0x70] ;  /* 0x000070060e195981 */ /* 0x000f28000c1e1900 */
[----:B------:R-:W4:Y:S01]  /*0440*/  @P6 LDG.E R28, desc[UR6][R14.64+0x88] ;  /* 0x000088060e1c6981 */ /* 0x000f22000c1e1900 */
[----:B--2---:R-:W-:-:S03]  /*0450*/  @!P0 LOP3.LUT R5, R5, R16, RZ, 0x3c, !PT ;  /* 0x0000001005058212 */ /* 0x004fc600078e3cff */
[----:B------:R-:W2:Y:S01]  /*0460*/  @!P0 LDG.E R16, desc[UR6][R14.64] ;  /* 0x000000060e108981 */ /* 0x000ea2000c1e1900 */
[----:B---3--:R-:W-:-:S03]  /*0470*/  @P1 LOP3.LUT R5, R5, R18, RZ, 0x3c, !PT ;  /* 0x0000001205051212 */ /* 0x008fc600078e3cff */
[----:B------:R-:W3:Y:S01]  /*0480*/  @!P0 LDG.E R18, desc[UR6][R14.64+0x8] ;  /* 0x000008060e128981 */ /* 0x000ee2000c1e1900 */
[----:B----4-:R-:W-:-:S03]  /*0490*/  @P2 LOP3.LUT R5, R5, R20, RZ, 0x3c, !PT ;  /* 0x0000001405052212 */ /* 0x010fc600078e3cff */
[----:B------:R-:W4:Y:S01]  /*04a0*/  @P1 LDG.E R20, desc[UR6][R14.64+0x14] ;  /* 0x000014060e141981 */ /* 0x000f22000c1e1900 */
[----:B------:R-:W-:-:S03]  /*04b0*/  @P3 LOP3.LUT R5, R5, R24, RZ, 0x3c, !PT ;  /* 0x0000001805053212 */ /* 0x000fc600078e3cff */
[----:B------:R-:W4:Y:S01]  /*04c0*/  @P5 LDG.E R24, desc[UR6][R14.64+0x74] ;  /* 0x000074060e185981 */ /* 0x000f22000c1e1900 */
[----:B------:R-:W-:-:S03]  /*04d0*/  @P4 LOP3.LUT R5, R5, R26, RZ, 0x3c, !PT ;  /* 0x0000001a05054212 */ /* 0x000fc600078e3cff */
[----:B------:R-:W4:Y:S01]  /*04e0*/  @P3 LDG.E R26, desc[UR6][R14.64+0x44] ;  /* 0x000044060e1a3981 */ /* 0x000f22000c1e1900 */
[----:B------:R-:W-:-:S03]  /*04f0*/  @!P0 LOP3.LUT R6, R6, R17, RZ, 0x3c, !PT ;  /* 0x0000001106068212 */ /* 0x000fc600078e3cff */
[----:B------:R-:W4:Y:S01]  /*0500*/  @P1 LDG.E R17, desc[UR6][R14.64+0x20] ;  /* 0x000020060e111981 */ /* 0x000f22000c1e1900 */
[----:B------:R-:W-:-:S03]  /*0510*/  @!P0 LOP3.LUT R4, R4, R19, RZ, 0x3c, !PT ;  /* 0x0000001304048212 */ /* 0x000fc600078e3cff */
[----:B------:R-:W4:Y:S01]  /*0520*/  @P2 LDG.E R19, desc[UR6][R14.64+0x2c] ;  /* 0x00002c060e132981 */ /* 0x000f22000c1e1900 */
[----:B------:R-:W-:-:S03]  /*0530*/  @P1 LOP3.LUT R6, R6, R21, RZ, 0x3c, !PT ;  /* 0x0000001506061212 */ /* 0x000fc600078e3cff */
[----:B------:R-:W4:Y:S01]  /*0540*/  @P2 LDG.E R21, desc[UR6][R14.64+0x34] ;  /* 0x000034060e152981 */ /* 0x000f22000c1e1900 */
[----:B--2---:R-:W-:-:S03]  /*0550*/  @!P0 LOP3.LUT R3, R3, R16, RZ, 0x3c, !PT ;  /* 0x0000001003038212 */ /* 0x004fc600078e3cff */
[----:B------:R-:W2:Y:S01]  /*0560*/  @P1 LDG.E R16, desc[UR6][R14.64+0x1c] ;  /* 0x00001c060e101981 */ /* 0x000ea2000c1e1900 */
[----:B---3--:R-:W-:-:S03]  /*0570*/  @!P0 LOP3.LUT R7, R7, R18, RZ, 0x3c, !PT ;  /* 0x0000001207078212 */ /* 0x008fc600078e3cff */
[----:B------:R-:W3:Y:S01]  /*0580*/  @P2 LDG.E R18, desc[UR6][R14.64+0x28] ;  /* 0x000028060e122981 */ /* 0x000ee2000c1e1900 */
[----:B----4-:R-:W-:-:S03]  /*0590*/  @P1 LOP3.LUT R3, R3, R20, RZ, 0x3c, !PT ;  /* 0x0000001403031212 */ /* 0x010fc600078e3cff */
[----:B------:R-:W4:Y:S01]  /*05a0*/  @P2 LDG.E R20, desc[UR6][R14.64+0x30] ;  /* 0x000030060e142981 */ /* 0x000f22000c1e1900 */
[----:B------:R-:W-:-:S03]  /*05b0*/  @P5 LOP3.LUT R5, R5, R24, RZ, 0x3c, !PT ;  /* 0x0000001805055212 */ /* 0x000fc600078e3cff */
[----:B------:R-:W4:Y:S01]  /*05c0*/  @P3 LDG.E R24, desc[UR6][R14.64+0x3c] ;  /* 0x00003c060e183981 */ /* 0x000f22000c1e1900 */
[----:B------:R-:W-:-:S03]  /*05d0*/  @P1 LOP3.LUT R4, R4, R17, RZ, 0x3c, !PT ;  /* 0x0000001104041212 */ /* 0x000fc600078e3cff */
[----:B------:R-:W4:Y:S01]  /*05e0*/  @P3 LDG.E R17, desc[UR6][R14.64+0x48] ;  /* 0x000048060e113981 */ /* 0x000f22000c1e1900 */
[----:B------:R-:W-:-:S03]  /*05f0*/  @P2 LOP3.LUT R6, R6, R19, RZ, 0x3c, !PT ;  /* 0x0000001306062212 */ /* 0x000fc600078e3cff */
[----:B------:R-:W4:Y:S01]  /*0600*/  @P4 LDG.E R19, desc[UR6][R14.64+0x54] ;  /* 0x000054060e134981 */ /* 0x000f22000c1e1900 */
[----:B------:R-:W-:Y:S02]  /*0610*/  @P2 LOP3.LUT R4, R4, R21, RZ, 0x3c, !PT ;  /* 0x0000001504042212 */ /* 0x000fe400078e3cff */
[----:B------:R-:W-:Y:S01]  /*0620*/  @P3 LOP3.LUT R6, R6, R23, RZ, 0x3c, !PT ;  /* 0x0000001706063212 */ /* 0x000fe200078e3cff */
[----:B------:R-:W4:Y:S04]  /*0630*/  @P4 LDG.E R21, desc[UR6][R14.64+0x5c] ;  /* 0x00005c060e154981 */ /* 0x000f28000c1e1900 */
[----:B------:R-:W4:Y:S01]  /*0640*/  @P5 LDG.E R23, desc[UR6][R14.64+0x68] ;  /* 0x000068060e175981 */ /* 0x000f22000c1e1900 */
[----:B--2---:R-:W-:-:S03]  /*0650*/  @P1 LOP3.LUT R7, R7, R16, RZ, 0x3c, !PT ;  /* 0x0000001007071212 */ /* 0x004fc600078e3cff */
[----:B------:R-:W2:Y:S01]  /*0660*/  @P4 LDG.E R16, desc[UR6][R14.64+0x50] ;  /* 0x000050060e104981 */ /* 0x000ea2000c1e1900 */
[----:B---3--:R-:W-:-:S03]  /*0670*/  @P2 LOP3.LUT R3, R3, R18, RZ, 0x3c, !PT ;  /* 0x0000001203032212 */ /* 0x008fc600078e3cff */
[----:B------:R-:W3:Y:S01]  /*0680*/  @P4 LDG.E R18, desc[UR6][R14.64+0x58] ;  /* 0x000058060e124981 */ /* 0x000ee2000c1e1900 */
[----:B----4-:R-:W-:-:S03]  /*0690*/  @P2 LOP3.LUT R7, R7, R20, RZ, 0x3c, !PT ;  /* 0x0000001407072212 */ /* 0x010fc600078e3cff */
[----:B------:R-:W4:Y:S01]  /*06a0*/  @P5 LDG.E R20, desc[UR6][R14.64+0x64] ;  /* 0x000064060e145981 */ /* 0x000f22000c1e1900 */
[----:B------:R-:W-:-:S03]  /*06b0*/  @P3 LOP3.LUT R3, R3, R24, RZ, 0x3c, !PT ;  /* 0x0000001803033212 */ /* 0x000fc600078e3cff */
[----:B------:R-:W4:Y:S01]  /*06c0*/  @P5 LDG.E R24, desc[UR6][R14.64+0x6c] ;  /* 0x00006c060e185981 */ /* 0x000f22000c1e1900 */
[----:B------:R-:W-:Y:S02]  /*06d0*/  LOP3.LUT P0, RZ, R22, 0x80, RZ, 0xc0, !PT ;  /* 0x0000008016ff7812 */ /* 0x000fe4000780c0ff */
[----:B------:R-:W-:Y:S02]  /*06e0*/  @P3 LOP3.LUT R7, R7, R26, RZ, 0x3c, !PT ;  /* 0x0000001a07073212 */ /* 0x000fe400078e3cff */
[----:B------:R-:W-:Y:S02]  /*06f0*/  @P3 LOP3.LUT R4, R4, R17, RZ, 0x3c, !PT ;  /* 0x0000001104043212 */ /* 0x000fe400078e3cff */
[----:B------:R-:W4:Y:S01]  /*0700*/  @P6 LDG.E R17, desc[UR6][R14.64+0x7c] ;  /* 0x00007c060e116981 */ /* 0x000f22000c1e1900 */
[----:B------:R-:W-:-:S03]  /*0710*/  @P4 LOP3.LUT R6, R6, R19, RZ, 0x3c, !PT ;  /* 0x0000001306064212 */ /* 0x000fc600078e3cff */
[----:B------:R-:W4:Y:S01]  /*0720*/  @P6 LDG.E R19, desc[UR6][R14.64+0x84] ;  /* 0x000084060e136981 */ /* 0x000f22000c1e1900 */
[----:B------:R-:W-:-:S03]  /*0730*/  @P4 LOP3.LUT R4, R4, R21, RZ, 0x3c, !PT ;  /* 0x0000001504044212 */ /* 0x000fc600078e3cff */
[----:B------:R-:W4:Y:S01]  /*0740*/  @P0 LDG.E R26, desc[UR6][R14.64+0x9c] ;  /* 0x00009c060e1a0981 */ /* 0x000f22000c1e1900 */
[----:B------:R-:W-:-:S03]  /*0750*/  @P5 LOP3.LUT R6, R6, R23, RZ, 0x3c, !PT ;  /* 0x0000001706065212 */ /* 0x000fc600078e3cff */
        /* <DEDUP_REMOVED lines=10> */
[----:B------:R-:W-:Y:S02]  /*0800*/  @P5 LOP3.LUT R4, R4, R25, RZ, 0x3c, !PT ;  /* 0x0000001904045212 */ /* 0x000fe400078e3cff */
[----:B------:R-:W-:Y:S02]  /*0810*/  @P6 LOP3.LUT R5, R5, R28, RZ, 0x3c, !PT ;  /* 0x0000001c05056212 */ /* 0x000fe400078e3cff */
[----:B------:R-:W-:Y:S02]  /*0820*/  @P6 LOP3.LUT R6, R6, R17, RZ, 0x3c, !PT ;  /* 0x0000001106066212 */ /* 0x000fe400078e3cff */
[----:B------:R-:W-:Y:S02]  /*0830*/  @P6 LOP3.LUT R4, R4, R19, RZ, 0x3c, !PT ;  /* 0x0000001304046212 */ /* 0x000fe400078e3cff */
[----:B------:R-:W-:Y:S02]  /*0840*/  @P0 LOP3.LUT R5, R5, R26, RZ, 0x3c, !PT ;  /* 0x0000001a05050212 */ /* 0x000fe400078e3cff */
[----:B------:R-:W-:-:S02]  /*0850*/  @P0 LOP3.LUT R6, R6, R21, RZ, 0x3c, !PT ;  /* 0x0000001506060212 */ /* 0x000fc400078e3cff */
[----:B------:R-:W-:Y:S02]  /*0860*/  @P0 LOP3.LUT R4, R4, R23, RZ, 0x3c, !PT ;  /* 0x0000001704040212 */ /* 0x000fe400078e3cff */
[----:B--2---:R-:W-:Y:S02]  /*0870*/  @P6 LOP3.LUT R3, R3, R16, RZ, 0x3c, !PT ;  /* 0x0000001003036212 */ /* 0x004fe400078e3cff */
[----:B---3--:R-:W-:Y:S02]  /*0880*/  @P6 LOP3.LUT R7, R7, R18, RZ, 0x3c, !PT ;  /* 0x0000001207076212 */ /* 0x008fe400078e3cff */
[----:B----4-:R-:W-:Y:S02]  /*0890*/  @P0 LOP3.LUT R3, R3, R20, RZ, 0x3c, !PT ;  /* 0x0000001403030212 */ /* 0x010fe400078e3cff */
[----:B------:R-:W-:Y:S02]  /*08a0*/  @P0 LOP3.LUT R7, R7, R24, RZ, 0x3c, !PT ;  /* 0x0000001807070212 */ /* 0x000fe400078e3cff */
[----:B------:R-:W-:-:S13]  /*08b0*/  R2P PR, R22.B1, 0x7f ;  /* 0x0000007f16007804 */ /* 0x000fda0000001000 */
[----:B------:R-:W2:Y:S04]  /*08c0*/  @P0 LDG.E R18, desc[UR6][R14.64+0xa0] ;  /* 0x0000a0060e120981 */ /* 0x000ea8000c1e1900 */
[----:B------:R-:W3:Y:S04]  /*08d0*/  @P0 LDG.E R19, desc[UR6][R14.64+0xa4] ;  /* 0x0000a4060e130981 */ /* 0x000ee8000c1e1900 */
[----:B------:R-:W4:Y:S04]  /*08e0*/  @P0 LDG.E R20, desc[UR6][R14.64+0xa8] ;  /* 0x0000a8060e140981 */ /* 0x000f28000c1e1900 */
[----:B------:R-:W4:Y:S04]  /*08f0*/  @P0 LDG.E R21, desc[UR6][R14.64+0xac] ;  /* 0x0000ac060e150981 */ /* 0x000f28000c1e1900 */
[----:B------:R-:W4:Y:S04]  /*0900*/  @P0 LDG.E R24, desc[UR6][R14.64+0xb0] ;  /* 0x0000b0060e180981 */ /* 0x000f28000c1e1900 */
[----:B------:R-:W4:Y:S04]  /*0910*/  @P1 LDG.E R16, desc[UR6][R14.64+0xbc] ;  /* 0x0000bc060e101981 */ /* 0x000f28000c1e1900 */
[----:B------:R-:W4:Y:S04]  /*0920*/  @P1 LDG.E R26, desc[UR6][R14.64+0xb4] ;  /* 0x0000b4060e1a1981 */ /* 0x000f28000c1e1900 */
        /* <DEDUP_REMOVED lines=11> */
[----:B------:R-:W-:Y:S01]  /*09e0*/  LOP3.LUT P0, RZ, R22, 0x8000, RZ, 0xc0, !PT ;  /* 0x0000800016ff7812 */ /* 0x000fe2000780c0ff */
[----:B------:R-:W4:Y:S01]  /*09f0*/  @P2 LDG.E R24, desc[UR6][R14.64+0xd8] ;  /* 0x0000d8060e182981 */ /* 0x000f22000c1e1900 */
[----:B------:R-:W-:-:S03]  /*0a00*/  @P1 LOP3.LUT R7, R7, R16, RZ, 0x3c, !PT ;  /* 0x0000001007071212 */ /* 0x000fc600078e3cff */
[----:B------:R-:W4:Y:S01]  /*0a10*/  @P2 LDG.E R22, desc[UR6][R14.64+0xd0] ;  /* 0x0000d0060e162981 */ /* 0x000f22000c1e1900 */
[----:B------:R-:W-:-:S03]  /*0a20*/  @P1 LOP3.LUT R3, R3, R26, RZ, 0x3c, !PT ;  /* 0x0000001a03031212 */ /* 0x000fc600078e3cff */
[----:B------:R-:W4:Y:S01]  /*0a30*/  @P3 LDG.E R16, desc[UR6][R14.64+0xe4] ;  /* 0x0000e4060e103981 */ /* 0x000f22000c1e1900 */
[----:B------:R-:W-:-:S03]  /*0a40*/  @P1 LOP3.LUT R6, R6, R23, RZ, 0x3c, !PT ;  /* 0x0000001706061212 */ /* 0x000fc600078e3cff */
[----:B------:R-:W4:Y:S01]  /*0a50*/  @P3 LDG.E R26, desc[UR6][R14.64+0xdc] ;  /* 0x0000dc060e1a3981 */ /* 0x000f22000c1e1900 */
[----:B------:R-:W-:-:S03]  /*0a60*/  @P1 LOP3.LUT R4, R4, R17, RZ, 0x3c, !PT ;  /* 0x0000001104041212 */ /* 0x000fc600078e3cff */
        /* <DEDUP_REMOVED lines=43> */
[----:B------:R-:W-:-:S04]  /*0d20*/  UIADD3 UR4, UPT, UPT, UR4, 0x10, URZ ;  /* 0x0000001004047890 */ /* 0x000fc8000fffe0ff */
[----:B------:R-:W-:Y:S01]  /*0d30*/  UISETP.NE.AND UP0, UPT, UR4, 0x20, UPT ;  /* 0x000000200400788c */ /* 0x000fe2000bf05270 */
[----:B--2---:R-:W-:Y:S02]  /*0d40*/  @P5 LOP3.LUT R5, R5, R18, RZ, 0x3c, !PT ;  /* 0x0000001205055212 */ /* 0x004fe400078e3cff */
[----:B---3--:R-:W-:Y:S02]  /*0d50*/  @P6 LOP3.LUT R6, R6, R19, RZ, 0x3c, !PT ;  /* 0x0000001306066212 */ /* 0x008fe400078e3cff */
[----:B----4-:R-:W-:Y:S02]  /*0d60*/  @P6 LOP3.LUT R3, R3, R20, RZ, 0x3c, !PT ;  /* 0x0000001403036212 */ /* 0x010fe400078e3cff */
[----:B------:R-:W-:Y:S02]  /*0d70*/  @P6 LOP3.LUT R4, R4, R21, RZ, 0x3c, !PT ;  /* 0x0000001504046212 */ /* 0x000fe400078e3cff */
[----:B------:R-:W-:Y:S02]  /*0d80*/  @P6 LOP3.LUT R7, R7, R22, RZ, 0x3c, !PT ;  /* 0x0000001607076212 */ /* 0x000fe400078e3cff */
[----:B------:R-:W-:-:S02]  /*0d90*/  @P6 LOP3.LUT R5, R5, R16, RZ, 0x3c, !PT ;  /* 0x0000001005056212 */ /* 0x000fc400078e3cff */
[----:B------:R-:W-:Y:S02]  /*0da0*/  @P0 LOP3.LUT R3, R3, R24, RZ, 0x3c, !PT ;  /* 0x0000001803030212 */ /* 0x000fe400078e3cff */
[----:B------:R-:W-:Y:S02]  /*0db0*/  @P0 LOP3.LUT R5, R5, R28, RZ, 0x3c, !PT ;  /* 0x0000001c05050212 */ /* 0x000fe400078e3cff */
[----:B------:R-:W-:Y:S02]  /*0dc0*/  @P0 LOP3.LUT R7, R7, R26, RZ, 0x3c, !PT ;  /* 0x0000001a07070212 */ /* 0x000fe400078e3cff */
[----:B------:R-:W-:Y:S02]  /*0dd0*/  @P0 LOP3.LUT R4, R4, R23, RZ, 0x3c, !PT ;  /* 0x0000001704040212 */ /* 0x000fe400078e3cff */
[----:B------:R-:W-:Y:S01]  /*0de0*/  @P0 LOP3.LUT R6, R6, R17, RZ, 0x3c, !PT ;  /* 0x0000001106060212 */ /* 0x000fe200078e3cff */
[----:B------:R-:W-:Y:S06]  /*0df0*/  BRA.U UP0, `(.L_x_5) ;  /* 0xfffffff500487547 */ /* 0x000fec000b83ffff */
[----:B------:R-:W-:-:S05]  /*0e00*/  VIADD R2, R2, 0x1 ;  /* 0x0000000102027836 */ /* 0x000fca0000000000 */
[----:B------:R-:W-:-:S13]  /*0e10*/  ISETP.NE.AND P0, PT, R2, 0x5, PT ;  /* 0x000000050200780c */ /* 0x000fda0003f05270 */
[----:B------:R-:W-:Y:S05]  /*0e20*/  @P0 BRA `(.L_x_6) ;  /* 0xfffffff400300947 */ /* 0x000fea000383ffff */
[----:B------:R-:W-:Y:S01]  /*0e30*/  LOP3.LUT R2, R10, 0x3, RZ, 0xc0, !PT ;  /* 0x000000030a027812 */ /* 0x000fe200078ec0ff */
[----:B------:R0:W-:Y:S03]  /*0e40*/  STL.64 [R1+0x8], R6 ;  /* 0x0000080601007387 */ /* 0x0001e60000100a00 */
[----:B------:R-:W-:Y:S01]  /*0e50*/  ISETP.NE.U32.AND P0, PT, R2, 0x1, PT ;  /* 0x000000010200780c */ /* 0x000fe20003f05070 */
[----:B------:R0:W-:Y:S03]  /*0e60*/  STL.64 [R1+0x10], R4 ;  /* 0x0000100401007387 */ /* 0x0001e60000100a00 */
[----:B------:R-:W-:Y:S01]  /*0e70*/  ISETP.NE.AND.EX P0, PT, RZ, RZ, PT, P0 ;  /* 0x000000ffff00720c */ /* 0x000fe20003f05300 */
[----:B------:R0:W-:-:S12]  /*0e80*/  STL [R1+0x4], R3 ;  /* 0x0000040301007387 */ /* 0x0001d80000100800 */
[----:B0-----:R-:W-:Y:S05]  /*0e90*/  @!P0 BRA `(.L_x_4) ;  /* 0x0000001400f08947 */ /* 0x001fea0003800000 */
[----:B------:R-:W-:Y:S01]  /*0ea0*/  UMOV UR4, URZ ;  /* 0x000000ff00047c82 */ /* 0x000fe20008000000 */
[----:B------:R-:W-:Y:S01]  /*0eb0*/  CS2R R2, SRZ ;  /* 0x0000000000027805 */ /* 0x000fe2000001ff00 */
[----:B------:R-:W-:Y:S01]  /*0ec0*/  IMAD.MOV.U32 R4, RZ, RZ, RZ ;  /* 0x000000ffff047224 */ /* 0x000fe200078e00ff */
[----:B------:R-:W-:Y:S01]  /*0ed0*/  CS2R R6, SRZ ;  /* 0x0000000000067805 */ /* 0x000fe2000001ff00 */
[----:B------:R-:W-:-:S07]  /*0ee0*/  IMAD.U32 R5, RZ, RZ, UR4 ;  /* 0x00000004ff057e24 */ /* 0x000fce000f8e00ff */
.L_x_8:
[----:B------:R-:W-:-:S06]  /*0ef0*/  IMAD R12, R2, 0x4, R1 ;  /* 0x00000004020c7824 */ /* 0x000fcc00078e0201 */
[----:B------:R-:W5:Y:S01]  /*0f00*/  LDL R12, [R12+0x4] ;  /* 0x000004000c0c7983 */ /* 0x000f620000100800 */
[----:B------:R-:W-:-:S05]  /*0f10*/  UMOV UR4, URZ ;  /* 0x000000ff00047c82 */ /* 0x000fca0008000000 */
.L_x_7:
        /* <DEDUP_REMOVED lines=180> */
[----:B------:R0:W-:Y:S03]  /*1a60*/  STL [R1+0x4], R3 ;  /* 0x0000040301007387 */ /* 0x0001e60000100800 */
[----:B------:R-:W-:Y:S01]  /*1a70*/  ISETP.NE.AND.EX P0, PT, RZ, RZ, PT, P0 ;  /* 0x000000ffff00720c */ /* 0x000fe20003f05300 */
[----:B------:R0:W-:-:S12]  /*1a80*/  STL.64 [R1+0x10], R4 ;  /* 0x0000100401007387 */ /* 0x0001d80000100a00 */
[----:B0-----:R-:W-:Y:S05]  /*1a90*/  @P0 BRA `(.L_x_4) ;  /* 0x0000000800f00947 */ /* 0x001fea0003800000 */
[----:B------:R-:W-:Y:S01]  /*1aa0*/  UMOV UR4, URZ ;  /* 0x000000ff00047c82 */ /* 0x000fe20008000000 */
[----:B------:R-:W-:Y:S01]  /*1ab0*/  CS2R R2, SRZ ;  /* 0x0000000000027805 */ /* 0x000fe2000001ff00 */
[----:B------:R-:W-:Y:S01]  /*1ac0*/  IMAD.MOV.U32 R4, RZ, RZ, RZ ;  /* 0x000000ffff047224 */ /* 0x000fe200078e00ff */
[----:B------:R-:W-:Y:S01]  /*1ad0*/  CS2R R6, SRZ ;  /* 0x0000000000067805 */ /* 0x000fe2000001ff00 */
[----:B------:R-:W-:-:S07]  /*1ae0*/  IMAD.U32 R5, RZ, RZ, UR4 ;  /* 0x00000004ff057e24 */ /* 0x000fce000f8e00ff */
.L_x_10:
[----:B------:R-:W-:-:S06]  /*1af0*/  IMAD R12, R2, 0x4, R1 ;  /* 0x00000004020c7824 */ /* 0x000fcc00078e0201 */
[----:B------:R-:W5:Y:S01]  /*1b00*/  LDL R12, [R12+0x4] ;  /* 0x000004000c0c7983 */ /* 0x000f620000100800 */
[----:B------:R-:W-:-:S05]  /*1b10*/  UMOV UR4, URZ ;  /* 0x000000ff00047c82 */ /* 0x000fca0008000000 */
.L_x_9:
        /* <DEDUP_REMOVED lines=177> */
[----:B------:R0:W-:Y:S04]  /*2630*/  STL.64 [R1+0x8], R6 ;  /* 0x0000080601007387 */ /* 0x0001e80000100a00 */
[----:B------:R0:W-:Y:S04]  /*2640*/  STL [R1+0x4], R3 ;  /* 0x0000040301007387 */ /* 0x0001e80000100800 */
[----:B------:R0:W-:Y:S02]  /*2650*/  STL.64 [R1+0x10], R4 ;  /* 0x0000100401007387 */ /* 0x0001e40000100a00 */
.L_x_4:
[----:B------:R-:W-:Y:S05]  /*2660*/  BSYNC.RECONVERGENT B1 ;  /* 0x0000000000017941 */ /* 0x000fea0003800200 */
.L_x_3:
[C---:B------:R-:W-:Y:S01]  /*2670*/  ISETP.GT.U32.AND P0, PT, R10.reuse, 0x3, PT ;  /* 0x000000030a00780c */ /* 0x040fe20003f04070 */
[----:B------:R-:W-:Y:S01]  /*2680*/  VIADD R11, R11, 0x1 ;  /* 0x000000010b0b7836 */ /* 0x000fe20000000000 */
[--C-:B------:R-:W-:Y:S02]  /*2690*/  SHF.R.U64 R10, R10, 0x2, R13.reuse ;  /* 0x000000020a0a7819 */ /* 0x100fe4000000120d */
[----:B------:R-:W-:Y:S02]  /*26a0*/  ISETP.GT.U32.AND.EX P0, PT, R13, RZ, PT, P0 ;  /* 0x000000ff0d00720c */ /* 0x000fe40003f04100 */
[----:B------:R-:W-:-:S11]  /*26b0*/  SHF.R.U32.HI R13, RZ, 0x2, R13 ;  /* 0x00000002ff0d7819 */ /* 0x000fd6000001160d */
[----:B------:R-:W-:Y:S05]  /*26c0*/  @P0 BRA `(.L_x_11) ;  /* 0xffffffd800e00947 */ /* 0x000fea000383ffff */
.L_x_2:
[----:B------:R-:W-:Y:S05]  /*26d0*/  BSYNC.RECONVERGENT B0 ;  /* 0x0000000000007941 */ /* 0x000fea0003800200 */
.L_x_1:
[----:B0-----:R-:W0:Y:S01]  /*26e0*/  LDC.64 R6, c[0x0][0x390] ;  /* 0x0000e400ff067b82 */ /* 0x001e220000000a00 */
[----:B------:R-:W-:Y:S01]  /*26f0*/  SHF.R.U32.HI R2, RZ, 0x2, R3 ;  /* 0x00000002ff027819 */ /* 0x000fe20000011603 */
[----:B------:R-:W1:Y:S03]  /*2700*/  LDCU.64 UR4, c[0x0][0x380] ;  /* 0x00007000ff0477ac */ /* 0x000e660008000a00 */
[----:B------:R-:W-:Y:S01]  /*2710*/  LOP3.LUT R2, R2, R3, RZ, 0x3c, !PT ;  /* 0x0000000302027212 */ /* 0x000fe200078e3cff */
[----:B------:R-:W-:-:S04]  /*2720*/  IMAD.SHL.U32 R3, R5, 0x10, RZ ;  /* 0x0000001005037824 */ /* 0x000fc800078e00ff */
[----:B------:R-:W-:-:S05]  /*2730*/  IMAD.SHL.U32 R4, R2, 0x2, RZ ;  /* 0x0000000202047824 */ /* 0x000fca00078e00ff */
[----:B------:R-:W-:-:S04]  /*2740*/  LOP3.LUT R4, R2, R4, R3, 0x96, !PT ;  /* 0x0000000402047212 */ /* 0x000fc800078e9603 */
[----:B------:R-:W-:Y:S02]  /*2750*/  LOP3.LUT R4, R4, R5, RZ, 0x3c, !PT ;  /* 0x0000000504047212 */ /* 0x000fe400078e3cff */
[----:B0-----:R-:W-:Y:S02]  /*2760*/  LOP3.LUT R6, R6, 0xaad26b49, RZ, 0x3c, !PT ;  /* 0xaad26b4906067812 */ /* 0x001fe400078e3cff */
[----:B------:R-:W-:-:S03]  /*2770*/  LOP3.LUT R7, R7, 0xf7dcefdd, RZ, 0x3c, !PT ;  /* 0xf7dcefdd07077812 */ /* 0x000fc600078e3cff */
[----:B------:R-:W-:Y:S02]  /*2780*/  IMAD R6, R6, 0x4182bed5, RZ ;  /* 0x4182bed506067824 */ /* 0x000fe400078e02ff */
[----:B------:R-:W-:-:S05]  /*2790*/  IMAD R7, R7, -0x658354e5, RZ ;  /* 0x9a7cab1b07077824 */ /* 0x000fca00078e02ff */
[----:B------:R-:W-:-:S04]  /*27a0*/  IADD3 R7, PT, PT, R6, 0x64f0c9, R7 ;  /* 0x0064f0c906077810 */ /* 0x000fc80007ffe007 */
[----:B------:R-:W-:Y:S02]  /*27b0*/  IADD3 R4, PT, PT, R7, 0x587c5, R4 ;  /* 0x000587c507047810 */ /* 0x000fe40007ffe004 */
[----:B------:R-:W-:-:S03]  /*27c0*/  SHF.R.S32.HI R7, RZ, 0x1f, R0 ;  /* 0x0000001fff077819 */ /* 0x000fc60000011400 */
[----:B------:R-:W-:-:S04]  /*27d0*/  IMAD.HI.U32 R3, R4, 0x446f8657, RZ ;  /* 0x446f865704037827 */ /* 0x000fc800078e00ff */
[----:B------:R-:W-:-:S05]  /*27e0*/  IMAD.IADD R2, R4, 0x1, -R3 ;  /* 0x0000000104027824 */ /* 0x000fca00078e0a03 */
[----:B------:R-:W-:Y:S02]  /*27f0*/  LEA.HI R3, R2, R3, RZ, 0x1f ;  /* 0x0000000302037211 */ /* 0x000fe400078ff8ff */
[C---:B-1----:R-:W-:Y:S02]  /*2800*/  LEA R2, P0, R0.reuse, UR4, 0x2 ;  /* 0x0000000400027c11 */ /* 0x042fe4000f8010ff */
[----:B------:R-:W-:Y:S02]  /*2810*/  SHF.R.U32.HI R5, RZ, 0x6, R3 ;  /* 0x00000006ff057819 */ /* 0x000fe40000011603 */
[----:B------:R-:W-:-:S03]  /*2820*/  LEA.HI.X R3, R0, UR5, R7, 0x2, P0 ;  /* 0x0000000500037c11 */ /* 0x000fc600080f1407 */
[----:B------:R-:W-:-:S05]  /*2830*/  IMAD R5, R5, -0x65, R4 ;  /* 0xffffff9b05057824 */ /* 0x000fca00078e0204 */
[----:B------:R-:W-:Y:S01]  /*2840*/  STG.E desc[UR6][R2.64], R5 ;  /* 0x0000000502007986 */ /* 0x000fe2000c101906 */
[----:B------:R-:W-:Y:S05]  /*2850*/  EXIT ;  /* 0x000000000000794d */ /* 0x000fea0003800000 */
.L_x_12:
        /* <DEDUP_REMOVED lines=10> */
.L_x_14:


//--------------------- .nv.global.init           --------------------------
	.section	.nv.global.init,"aw",@progbits
	.align	4
.nv.global.init:
	.type		mrg32k3aM1SubSeq,@object
	.size		mrg32k3aM1SubSeq,(mrg32k3aM2SubSeq - mrg32k3aM1SubSeq)
mrg32k3aM1SubSeq:
        /*0000*/ 	.byte	0x0b, 0xcc, 0xee, 0x04, 0x73, 0x29, 0x8b, 0x6f, 0xf6, 0x53, 0x03, 0xf6, 0x23, 0xf6, 0xea, 0xda
        /* <DEDUP_REMOVED lines=125> */
	.type		mrg32k3aM2SubSeq,@object
	.size		mrg32k3aM2SubSeq,(mrg32k3aM1 - mrg32k3aM2SubSeq)
mrg32k3aM2SubSeq:
        /* <DEDUP_REMOVED lines=126> */
	.type		mrg32k3aM1,@object
	.size		mrg32k3aM1,(mrg32k3aM1Seq - mrg32k3aM1)
mrg32k3aM1:
        /* <DEDUP_REMOVED lines=144> */
	.type		mrg32k3aM1Seq,@object
	.size		mrg32k3aM1Seq,(mrg32k3aM2 - mrg32k3aM1Seq)
mrg32k3aM1Seq:
        /* <DEDUP_REMOVED lines=144> */
	.type		mrg32k3aM2,@object
	.size		mrg32k3aM2,(mrg32k3aM2Seq - mrg32k3aM2)
mrg32k3aM2:
        /* <DEDUP_REMOVED lines=144> */
	.type		mrg32k3aM2Seq,@object
	.size		mrg32k3aM2Seq,(precalc_xorwow_matrix - mrg32k3aM2Seq)
mrg32k3aM2Seq:
        /* <DEDUP_REMOVED lines=144> */
	.type		precalc_xorwow_matrix,@object
	.size		precalc_xorwow_matrix,(precalc_xorwow_offset_matrix - precalc_xorwow_matrix)
precalc_xorwow_matrix:
        /* <DEDUP_REMOVED lines=6400> */
	.type		precalc_xorwow_offset_matrix,@object
	.size		precalc_xorwow_offset_matrix,(.L_1 - precalc_xorwow_offset_matrix)
precalc_xorwow_offset_matrix:
        /* <DEDUP_REMOVED lines=6400> */
.L_1:


//--------------------- .nv.shared.reserved.0     --------------------------
	.section	.nv.shared.reserved.0,"aw",@nobits
	.weak		__nv_reservedSMEM_offset_0_alias
	.size		__nv_reservedSMEM_offset_0_alias, 0, 64
	.other		__nv_reservedSMEM_offset_0_alias,@"STO_CUDA_RESERVED_SHARED STV_DEFAULT"
__nv_reservedSMEM_offset_0_alias:
	.zero		0
	.zero		64


//--------------------- .nv.constant0._Z13rearrange_gpuPKiPiii --------------------------
	.section	.nv.constant0._Z13rearrange_gpuPKiPiii,"a",@progbits
	.sectionflags	@""
	.align	4
.nv.constant0._Z13rearrange_gpuPKiPiii:
	.zero		920


//--------------------- .nv.constant0._Z18init_random_matrixPiiiy --------------------------
	.section	.nv.constant0._Z18init_random_matrixPiiiy,"a",@progbits
	.sectionflags	@""
	.align	4
.nv.constant0._Z18init_random_matrixPiiiy:
	.zero		920


//--------------------- SYMBOLS --------------------------

	.type		.nv.reservedSmem.offset0,@object
	.size		.nv.reservedSmem.offset0,0x4
